	.target	sm_90a

	.elftype	@"ET_EXEC"


//--------------------- .note.nv.tkinfo           --------------------------
	.section	.note.nv.tkinfo,"",@"SHT_NOTE"
	.sectionflags	@"SHF_NOTE_NV_TKINFO"
	.tkinfo
        /*0018*/ 	.word	0x00000002
        /*0030*/ 	.string	""
        /*0030*/ 	.string	"ptxas"
        /*0030*/ 	.string	"Cuda compilation tools, release 13.0, V13.0.88"
        /*0030*/ 	.string	"Build cuda_13.0.r13.0/compiler.36424714_0"
        /*0030*/ 	.string	"-arch sm_90a -m 64 "



//--------------------- .note.nv.cuinfo           --------------------------
	.section	.note.nv.cuinfo,"",@"SHT_NOTE"
	.sectionflags	@"SHF_NOTE_NV_CUINFO"
        /*0018*/ 	.short	0x0002
        /*001a*/ 	.short	0x005a
        /*001c*/ 	.short	0x0082
	.zero		2


//--------------------- .nv.info                  --------------------------
	.section	.nv.info,"",@"SHT_CUDA_INFO"
	.align	4


	//----- nvinfo : EIATTR_REGCOUNT
	.align		4
        /*0000*/ 	.byte	0x04, 0x2f
        /*0002*/ 	.short	(.L_15 - .L_14)
	.align		4
.L_14:
        /*0004*/ 	.word	index@(_ZN7cutlass13device_kernelINS_4gemm6kernel13GemmUniversalIN4cute5tupleIJiiiiEEENS1_10collective13CollectiveMmaINS1_34MainloopSm90TmaGmmaWarpSpecializedILi5ENS5_IJNS4_1CILi1EEESB_SB_EEENS1_35KernelTmaWarpSpecializedCooperativeEEENS5_IJNSA_ILi128EEENSA_ILi64EEESF_EEEaNS5_IJlSB_lEEEaSI_NS4_8TiledMMAINS4_8MMA_AtomIJNS4_4SM904GMMA26MMA_64x64x32_S32S8S8_SS_TNEEEENS4_6LayoutINS5_IJNSA_ILi2EEESB_SB_EEENS5_IJSB_NSA_ILi0EEESS_EEEEENS5_IJNS4_10UnderscoreESV_SV_EEEEENS4_13SM90_TMA_LOADENS4_14ComposedLayoutINS4_7SwizzleILi3ELi4ELi3EEENS4_18smem_ptr_flag_bitsILi8EEENSP_INS5_IJNSA_ILi8EEESF_EEENS5_IJSF_SB_EEEEEEEvNS4_8identityESY_S18_vS19_EENS_8epilogue10collective6detail29Sm90TmaWarpSpecializedAdapterINS1C_15DefaultEpilogueIaSI_SI_NS1B_6thread17LinearCombinationIaLi1EiiLNS1G_9ScaleType4KindE0ELNS_15FloatRoundStyleE2EaEENS1_15EpilogueDefaultEEEEEvvEEEEvNT_6ParamsE)
        /*0008*/ 	.word	0x000000a8


	//----- nvinfo : EIATTR_FRAME_SIZE
	.align		4
.L_15:
        /*000c*/ 	.byte	0x04, 0x11
        /*000e*/ 	.short	(.L_17 - .L_16)
	.align		4
.L_16:
        /*0010*/ 	.word	index@(_ZN7cutlass13device_kernelINS_4gemm6kernel13GemmUniversalIN4cute5tupleIJiiiiEEENS1_10collective13CollectiveMmaINS1_34MainloopSm90TmaGmmaWarpSpecializedILi5ENS5_IJNS4_1CILi1EEESB_SB_EEENS1_35KernelTmaWarpSpecializedCooperativeEEENS5_IJNSA_ILi128EEENSA_ILi64EEESF_EEEaNS5_IJlSB_lEEEaSI_NS4_8TiledMMAINS4_8MMA_AtomIJNS4_4SM904GMMA26MMA_64x64x32_S32S8S8_SS_TNEEEENS4_6LayoutINS5_IJNSA_ILi2EEESB_SB_EEENS5_IJSB_NSA_ILi0EEESS_EEEEENS5_IJNS4_10UnderscoreESV_SV_EEEEENS4_13SM90_TMA_LOADENS4_14ComposedLayoutINS4_7SwizzleILi3ELi4ELi3EEENS4_18smem_ptr_flag_bitsILi8EEENSP_INS5_IJNSA_ILi8EEESF_EEENS5_IJSF_SB_EEEEEEEvNS4_8identityESY_S18_vS19_EENS_8epilogue10collective6detail29Sm90TmaWarpSpecializedAdapterINS1C_15DefaultEpilogueIaSI_SI_NS1B_6thread17LinearCombinationIaLi1EiiLNS1G_9ScaleType4KindE0ELNS_15FloatRoundStyleE2EaEENS1_15EpilogueDefaultEEEEEvvEEEEvNT_6ParamsE)
        /*0014*/ 	.word	0x00000000


	//----- nvinfo : EIATTR_MIN_STACK_SIZE
	.align		4
.L_17:
        /*0018*/ 	.byte	0x04, 0x12
        /*001a*/ 	.short	(.L_19 - .L_18)
	.align		4
.L_18:
        /*001c*/ 	.word	index@(_ZN7cutlass13device_kernelINS_4gemm6kernel13GemmUniversalIN4cute5tupleIJiiiiEEENS1_10collective13CollectiveMmaINS1_34MainloopSm90TmaGmmaWarpSpecializedILi5ENS5_IJNS4_1CILi1EEESB_SB_EEENS1_35KernelTmaWarpSpecializedCooperativeEEENS5_IJNSA_ILi128EEENSA_ILi64EEESF_EEEaNS5_IJlSB_lEEEaSI_NS4_8TiledMMAINS4_8MMA_AtomIJNS4_4SM904GMMA26MMA_64x64x32_S32S8S8_SS_TNEEEENS4_6LayoutINS5_IJNSA_ILi2EEESB_SB_EEENS5_IJSB_NSA_ILi0EEESS_EEEEENS5_IJNS4_10UnderscoreESV_SV_EEEEENS4_13SM90_TMA_LOADENS4_14ComposedLayoutINS4_7SwizzleILi3ELi4ELi3EEENS4_18smem_ptr_flag_bitsILi8EEENSP_INS5_IJNSA_ILi8EEESF_EEENS5_IJSF_SB_EEEEEEEvNS4_8identityESY_S18_vS19_EENS_8epilogue10collective6detail29Sm90TmaWarpSpecializedAdapterINS1C_15DefaultEpilogueIaSI_SI_NS1B_6thread17LinearCombinationIaLi1EiiLNS1G_9ScaleType4KindE0ELNS_15FloatRoundStyleE2EaEENS1_15EpilogueDefaultEEEEEvvEEEEvNT_6ParamsE)
        /*0020*/ 	.word	0x00000000
.L_19:


//--------------------- .nv.compat                --------------------------
	.section	.nv.compat,"",@"SHT_CUDA_COMPAT_INFO"
	.align	4
        /*0000*/ 	.byte	0x02, 0x09, 0x01, 0x00, 0x02, 0x02, 0x04, 0x00, 0x02, 0x05, 0x05, 0x00, 0x03, 0x07, 0x01, 0x01
        /*0010*/ 	.byte	0x02, 0x03, 0x01, 0x00, 0x02, 0x06, 0x01, 0x00, 0x04, 0x0b, 0x08, 0x00, 0x00, 0x00, 0x00, 0x00
        /*0020*/ 	.byte	0x00, 0x00, 0x00, 0x00


//--------------------- .nv.info._ZN7cutlass13device_kernelINS_4gemm6kernel13GemmUniversalIN4cute5tupleIJiiiiEEENS1_10collective13CollectiveMmaINS1_34MainloopSm90TmaGmmaWarpSpecializedILi5ENS5_IJNS4_1CILi1EEESB_SB_EEENS1_35KernelTmaWarpSpecializedCooperativeEEENS5_IJNSA_ILi128EEENSA_ILi64EEESF_EEEaNS5_IJlSB_lEEEaSI_NS4_8TiledMMAINS4_8MMA_AtomIJNS4_4SM904GMMA26MMA_64x64x32_S32S8S8_SS_TNEEEENS4_6LayoutINS5_IJNSA_ILi2EEESB_SB_EEENS5_IJSB_NSA_ILi0EEESS_EEEEENS5_IJNS4_10UnderscoreESV_SV_EEEEENS4_13SM90_TMA_LOADENS4_14ComposedLayoutINS4_7SwizzleILi3ELi4ELi3EEENS4_18smem_ptr_flag_bitsILi8EEENSP_INS5_IJNSA_ILi8EEESF_EEENS5_IJSF_SB_EEEEEEEvNS4_8identityESY_S18_vS19_EENS_8epilogue10collective6detail29Sm90TmaWarpSpecializedAdapterINS1C_15DefaultEpilogueIaSI_SI_NS1B_6thread17LinearCombinationIaLi1EiiLNS1G_9ScaleType4KindE0ELNS_15FloatRoundStyleE2EaEENS1_15EpilogueDefaultEEEEEvvEEEEvNT_6ParamsE --------------------------
	.section	.nv.info._ZN7cutlass13device_kernelINS_4gemm6kernel13GemmUniversalIN4cute5tupleIJiiiiEEENS1_10collective13CollectiveMmaINS1_34MainloopSm90TmaGmmaWarpSpecializedILi5ENS5_IJNS4_1CILi1EEESB_SB_EEENS1_35KernelTmaWarpSpecializedCooperativeEEENS5_IJNSA_ILi128EEENSA_ILi64EEESF_EEEaNS5_IJlSB_lEEEaSI_NS4_8TiledMMAINS4_8MMA_AtomIJNS4_4SM904GMMA26MMA_64x64x32_S32S8S8_SS_TNEEEENS4_6LayoutINS5_IJNSA_ILi2EEESB_SB_EEENS5_IJSB_NSA_ILi0EEESS_EEEEENS5_IJNS4_10UnderscoreESV_SV_EEEEENS4_13SM90_TMA_LOADENS4_14ComposedLayoutINS4_7SwizzleILi3ELi4ELi3EEENS4_18smem_ptr_flag_bitsILi8EEENSP_INS5_IJNSA_ILi8EEESF_EEENS5_IJSF_SB_EEEEEEEvNS4_8identityESY_S18_vS19_EENS_8epilogue10collective6detail29Sm90TmaWarpSpecializedAdapterINS1C_15DefaultEpilogueIaSI_SI_NS1B_6thread17LinearCombinationIaLi1EiiLNS1G_9ScaleType4KindE0ELNS_15FloatRoundStyleE2EaEENS1_15EpilogueDefaultEEEEEvvEEEEvNT_6ParamsE,"",@"SHT_CUDA_INFO"
	.sectionflags	@""
	.align	4


	//----- nvinfo : EIATTR_CUDA_API_VERSION
	.align		4
        /*0000*/ 	.byte	0x04, 0x37
        /*0002*/ 	.short	(.L_21 - .L_20)
.L_20:
        /*0004*/ 	.word	0x00000082


	//----- nvinfo : EIATTR_KPARAM_INFO
	.align		4
.L_21:
        /*0008*/ 	.byte	0x04, 0x17
        /*000a*/ 	.short	(.L_23 - .L_22)
.L_22:
        /*000c*/ 	.word	0x00000000
        /*0010*/ 	.short	0x0000
        /*0012*/ 	.short	0x0070
        /*0014*/ 	.byte	0x00, 0xf0, 0x01, 0x10


	//----- nvinfo : EIATTR_SPARSE_MMA_MASK
	.align		4
.L_23:
        /*0018*/ 	.byte	0x03, 0x50
        /*001a*/ 	.short	0x0000


	//----- nvinfo : EIATTR_MAXREG_COUNT
	.align		4
        /*001c*/ 	.byte	0x03, 0x1b
        /*001e*/ 	.short	0x00a8


	//----- nvinfo : EIATTR_NUM_BARRIERS
	.align		4
        /*0020*/ 	.byte	0x02, 0x4c
        /*0022*/ 	.byte	0x01
	.zero		1


	//----- nvinfo : EIATTR_EXTERNS
	.align		4
        /*0024*/ 	.byte	0x04, 0x0f
        /*0026*/ 	.short	(.L_25 - .L_24)


	//   ....[0]....
	.align		4
.L_24:
        /*0028*/ 	.word	index@(__assertfail)


	//----- nvinfo : EIATTR_MERCURY_ISA_VERSION
	.align		4
.L_25:
        /*002c*/ 	.byte	0x03, 0x5f
        /*002e*/ 	.short	0x0101


	//----- nvinfo : EIATTR_INT_WARP_WIDE_INSTR_OFFSETS
	.align		4
        /*0030*/ 	.byte	0x04, 0x31
        /*0032*/ 	.short	(.L_27 - .L_26)


	//   ....[0]....
.L_26:
        /*0034*/ 	.word	0x000003d0


	//   ....[1]....
        /*0038*/ 	.word	0x00000400


	//   ....[2]....
        /*003c*/ 	.word	0x000004e0


	//----- nvinfo : EIATTR_COOP_GROUP_MASK_REGIDS
	.align		4
.L_27:
        /*0040*/ 	.byte	0x04, 0x29
        /*0042*/ 	.short	(.L_29 - .L_28)


	//   ....[0]....
.L_28:
        /*0044*/ 	.word	0xffffffff


	//   ....[1]....
        /*0048*/ 	.word	0xffffffff


	//   ....[2]....
        /*004c*/ 	.word	0xffffffff


	//   ....[3]....
        /*0050*/ 	.word	0xffffffff


	//   ....[4]....
        /*0054*/ 	.word	0xffffffff


	//----- nvinfo : EIATTR_COOP_GROUP_INSTR_OFFSETS
	.align		4
.L_29:
        /*0058*/ 	.byte	0x04, 0x28
        /*005a*/ 	.short	(.L_31 - .L_30)


	//   ....[0]....
.L_30:
        /*005c*/ 	.word	0x00000060


	//   ....[1]....
        /*0060*/ 	.word	0x00000070


	//   ....[2]....
        /*0064*/ 	.word	0x00000130


	//   ....[3]....
        /*0068*/ 	.word	0x000002e0


	//   ....[4]....
        /*006c*/ 	.word	0x00000f80


	//----- nvinfo : EIATTR_REG_RECONFIG
	.align		4
.L_31:
        /*0070*/ 	.byte	0x01, 0x54
	.zero		2


	//----- nvinfo : EIATTR_SYSCALL_OFFSETS
	.align		4
        /*0074*/ 	.byte	0x04, 0x46
        /*0076*/ 	.short	(.L_33 - .L_32)


	//   ....[0]....
.L_32:
        /*0078*/ 	.word	0x00001140


	//----- nvinfo : EIATTR_MBARRIER_INSTR_OFFSETS
	.align		4
.L_33:
        /*007c*/ 	.byte	0x04, 0x39
        /*007e*/ 	.short	(.L_35 - .L_34)


	//   ....[0]....
.L_34:
        /*0080*/ 	.word	0x00000230
        /*0084*/ 	.word	0x000000ff
        /*0088*/ 	.word	0x00000000
        /*008c*/ 	.short	0x0100
        /*008e*/ 	.byte	0x08
	.zero		1


	//   ....[1]....
        /*0090*/ 	.word	0x00000240
        /*0094*/ 	.word	0x000000ff
        /*0098*/ 	.word	0x00000028
        /*009c*/ 	.short	0x0100
        /*009e*/ 	.byte	0x08
	.zero		1


	//   ....[2]....
        /*00a0*/ 	.word	0x00000250
        /*00a4*/ 	.word	0x000000ff
        /*00a8*/ 	.word	0x00000008
        /*00ac*/ 	.short	0x0100
        /*00ae*/ 	.byte	0x08
	.zero		1


	//   ....[3]....
        /*00b0*/ 	.word	0x00000260
        /*00b4*/ 	.word	0x000000ff
        /*00b8*/ 	.word	0x00000030
        /*00bc*/ 	.short	0x0100
        /*00be*/ 	.byte	0x08
	.zero		1


	//   ....[4]....
        /*00c0*/ 	.word	0x00000270
        /*00c4*/ 	.word	0x000000ff
        /*00c8*/ 	.word	0x00000010
        /*00cc*/ 	.short	0x0100
        /*00ce*/ 	.byte	0x08
	.zero		1


	//   ....[5]....
        /*00d0*/ 	.word	0x00000280
        /*00d4*/ 	.word	0x000000ff
        /*00d8*/ 	.word	0x00000038
        /*00dc*/ 	.short	0x0100
        /*00de*/ 	.byte	0x08
	.zero		1


	//   ....[6]....
        /*00e0*/ 	.word	0x00000290
        /*00e4*/ 	.word	0x000000ff
        /*00e8*/ 	.word	0x00000018
        /*00ec*/ 	.short	0x0100
        /*00ee*/ 	.byte	0x08
	.zero		1


	//   ....[7]....
        /*00f0*/ 	.word	0x000002a0
        /*00f4*/ 	.word	0x000000ff
        /*00f8*/ 	.word	0x00000040
        /*00fc*/ 	.short	0x0100
        /*00fe*/ 	.byte	0x08
	.zero		1


	//   ....[8]....
        /*0100*/ 	.word	0x000002b0
        /*0104*/ 	.word	0x000000ff
        /*0108*/ 	.word	0x00000020
        /*010c*/ 	.short	0x0100
        /*010e*/ 	.byte	0x08
	.zero		1


	//   ....[9]....
        /*0110*/ 	.word	0x000002c0
        /*0114*/ 	.word	0x000000ff
        /*0118*/ 	.word	0x00000048
        /*011c*/ 	.short	0x0100
        /*011e*/ 	.byte	0x08
	.zero		1


	//   ....[10]....
        /*0120*/ 	.word	0x00000550
        /*0124*/ 	.word	0x000000ff
        /*0128*/ 	.word	0x00000060
        /*012c*/ 	.short	0x0100
        /*012e*/ 	.byte	0x06
	.zero		1


	//   ....[11]....
        /*0130*/ 	.word	0x000005b0
        /*0134*/ 	.word	0x000000ff
        /*0138*/ 	.word	0x00000068
        /*013c*/ 	.short	0x0100
        /*013e*/ 	.byte	0x06
	.zero		1


	//   ....[12]....
        /*0140*/ 	.word	0x00001210
        /*0144*/ 	.word	0x00000003
        /*0148*/ 	.word	0x00000000
        /*014c*/ 	.short	0x010a
        /*014e*/ 	.byte	0x3f
	.zero		1


	//   ....[13]....
        /*0150*/ 	.word	0x00001250
        /*0154*/ 	.word	0x00000003
        /*0158*/ 	.word	0x00000000
        /*015c*/ 	.short	0x010a
        /*015e*/ 	.byte	0x3f
	.zero		1


	//   ....[14]....
        /*0160*/ 	.word	0x00001620
        /*0164*/ 	.word	0x00000005
        /*0168*/ 	.word	0x00000000
        /*016c*/ 	.short	0x010a
        /*016e*/ 	.byte	0x3f
	.zero		1


	//   ....[15]....
        /*0170*/ 	.word	0x00001660
        /*0174*/ 	.word	0x00000005
        /*0178*/ 	.word	0x00000000
        /*017c*/ 	.short	0x010a
        /*017e*/ 	.byte	0x3f
	.zero		1


	//   ....[16]....
        /*0180*/ 	.word	0x000018c0
        /*0184*/ 	.word	0x00000004
        /*0188*/ 	.word	0x00000000
        /*018c*/ 	.short	0x0101
        /*018e*/ 	.byte	0x3f
	.zero		1


	//   ....[17]....
        /*0190*/ 	.word	0x00001aa0
        /*0194*/ 	.word	0x00000000
        /*0198*/ 	.word	0x00000000
        /*019c*/ 	.short	0x0101
        /*019e*/ 	.byte	0x3f
	.zero		1


	//   ....[18]....
        /*01a0*/ 	.word	0x000049e0
        /*01a4*/ 	.word	0x0000000e
        /*01a8*/ 	.word	0x00000028
        /*01ac*/ 	.short	0x010a
        /*01ae*/ 	.byte	0x3f
	.zero		1


	//   ....[19]....
        /*01b0*/ 	.word	0x00004d60
        /*01b4*/ 	.word	0x00000006
        /*01b8*/ 	.word	0x00000068
        /*01bc*/ 	.short	0x0101
        /*01be*/ 	.byte	0x3f
	.zero		1


	//   ....[20]....
        /*01c0*/ 	.word	0x00005490
        /*01c4*/ 	.word	0x00000007
        /*01c8*/ 	.word	0x00000000
        /*01cc*/ 	.short	0x010a
        /*01ce*/ 	.byte	0x3f
	.zero		1


	//   ....[21]....
        /*01d0*/ 	.word	0x00005510
        /*01d4*/ 	.word	0x00000009
        /*01d8*/ 	.word	0x00000000
        /*01dc*/ 	.short	0x010a
        /*01de*/ 	.byte	0x3f
	.zero		1


	//   ....[22]....
        /*01e0*/ 	.word	0x000055a0
        /*01e4*/ 	.word	0x00000006
        /*01e8*/ 	.word	0x00000000
        /*01ec*/ 	.short	0x010a
        /*01ee*/ 	.byte	0x3f
	.zero		1


	//   ....[23]....
        /*01f0*/ 	.word	0x00005630
        /*01f4*/ 	.word	0x00000009
        /*01f8*/ 	.word	0x00000000
        /*01fc*/ 	.short	0x010a
        /*01fe*/ 	.byte	0x3f
	.zero		1


	//   ....[24]....
        /*0200*/ 	.word	0x000056c0
        /*0204*/ 	.word	0x00000003
        /*0208*/ 	.word	0x00000000
        /*020c*/ 	.short	0x010a
        /*020e*/ 	.byte	0x3f
	.zero		1


	//   ....[25]....
        /*0210*/ 	.word	0x00005720
        /*0214*/ 	.word	0x00000003
        /*0218*/ 	.word	0x00000000
        /*021c*/ 	.short	0x010a
        /*021e*/ 	.byte	0x3f
	.zero		1


	//   ....[26]....
        /*0220*/ 	.word	0x00005770
        /*0224*/ 	.word	0x00000005
        /*0228*/ 	.word	0x00000000
        /*022c*/ 	.short	0x010a
        /*022e*/ 	.byte	0x3f
	.zero		1


	//   ....[27]....
        /*0230*/ 	.word	0x00005840
        /*0234*/ 	.word	0x0000000e
        /*0238*/ 	.word	0x00000028
        /*023c*/ 	.short	0x010a
        /*023e*/ 	.byte	0x3f
	.zero		1


	//   ....[28]....
        /*0240*/ 	.word	0x00005910
        /*0244*/ 	.word	0x00000007
        /*0248*/ 	.word	0x00000000
        /*024c*/ 	.short	0x010a
        /*024e*/ 	.byte	0x3f
	.zero		1


	//   ....[29]....
        /*0250*/ 	.word	0x00005960
        /*0254*/ 	.word	0x00000009
        /*0258*/ 	.word	0x00000000
        /*025c*/ 	.short	0x010a
        /*025e*/ 	.byte	0x3f
	.zero		1


	//   ....[30]....
        /*0260*/ 	.word	0x000059b0
        /*0264*/ 	.word	0x00000006
        /*0268*/ 	.word	0x00000000
        /*026c*/ 	.short	0x010a
        /*026e*/ 	.byte	0x3f
	.zero		1


	//   ....[31]....
        /*0270*/ 	.word	0x00005a00
        /*0274*/ 	.word	0x00000009
        /*0278*/ 	.word	0x00000000
        /*027c*/ 	.short	0x010a
        /*027e*/ 	.byte	0x3f
	.zero		1


	//----- nvinfo : EIATTR_NUM_MBARRIERS
	.align		4
.L_35:
        /*0280*/ 	.byte	0x03, 0x38
        /*0282*/ 	.short	0x000c


	//----- nvinfo : EIATTR_EXIT_INSTR_OFFSETS
	.align		4
        /*0284*/ 	.byte	0x04, 0x1c
        /*0286*/ 	.short	(.L_37 - .L_36)


	//   ....[0]....
.L_36:
        /*0288*/ 	.word	0x00000600


	//   ....[1]....
        /*028c*/ 	.word	0x00000ec0


	//   ....[2]....
        /*0290*/ 	.word	0x00004050


	//   ....[3]....
        /*0294*/ 	.word	0x00004680


	//   ....[4]....
        /*0298*/ 	.word	0x00005710


	//----- nvinfo : EIATTR_MAX_THREADS
	.align		4
.L_37:
        /*029c*/ 	.byte	0x04, 0x05
        /*029e*/ 	.short	(.L_39 - .L_38)
.L_38:
        /*02a0*/ 	.word	0x00000180
        /*02a4*/ 	.word	0x00000001
        /*02a8*/ 	.word	0x00000001


	//----- nvinfo : EIATTR_CRS_STACK_SIZE
	.align		4
.L_39:
        /*02ac*/ 	.byte	0x04, 0x1e
        /*02ae*/ 	.short	(.L_41 - .L_40)
.L_40:
        /*02b0*/ 	.word	0x00000000


	//----- nvinfo : EIATTR_CBANK_PARAM_SIZE
	.align		4
.L_41:
        /*02b4*/ 	.byte	0x03, 0x19
        /*02b6*/ 	.short	0x0470


	//----- nvinfo : EIATTR_PARAM_CBANK
	.align		4
        /*02b8*/ 	.byte	0x04, 0x0a
        /*02ba*/ 	.short	(.L_43 - .L_42)
	.align		4
.L_42:
        /*02bc*/ 	.word	index@(.nv.constant0._ZN7cutlass13device_kernelINS_4gemm6kernel13GemmUniversalIN4cute5tupleIJiiiiEEENS1_10collective13CollectiveMmaINS1_34MainloopSm90TmaGmmaWarpSpecializedILi5ENS5_IJNS4_1CILi1EEESB_SB_EEENS1_35KernelTmaWarpSpecializedCooperativeEEENS5_IJNSA_ILi128EEENSA_ILi64EEESF_EEEaNS5_IJlSB_lEEEaSI_NS4_8TiledMMAINS4_8MMA_AtomIJNS4_4SM904GMMA26MMA_64x64x32_S32S8S8_SS_TNEEEENS4_6LayoutINS5_IJNSA_ILi2EEESB_SB_EEENS5_IJSB_NSA_ILi0EEESS_EEEEENS5_IJNS4_10UnderscoreESV_SV_EEEEENS4_13SM90_TMA_LOADENS4_14ComposedLayoutINS4_7SwizzleILi3ELi4ELi3EEENS4_18smem_ptr_flag_bitsILi8EEENSP_INS5_IJNSA_ILi8EEESF_EEENS5_IJSF_SB_EEEEEEEvNS4_8identityESY_S18_vS19_EENS_8epilogue10collective6detail29Sm90TmaWarpSpecializedAdapterINS1C_15DefaultEpilogueIaSI_SI_NS1B_6thread17LinearCombinationIaLi1EiiLNS1G_9ScaleType4KindE0ELNS_15FloatRoundStyleE2EaEENS1_15EpilogueDefaultEEEEEvvEEEEvNT_6ParamsE)
        /*02c0*/ 	.short	0x0210
        /*02c2*/ 	.short	0x0470


	//----- nvinfo : EIATTR_SW_WAR
	.align		4
.L_43:
        /*02c4*/ 	.byte	0x04, 0x36
        /*02c6*/ 	.short	(.L_45 - .L_44)
.L_44:
        /*02c8*/ 	.word	0x00000008
.L_45:


//--------------------- .nv.callgraph             --------------------------
	.section	.nv.callgraph,"",@"SHT_CUDA_CALLGRAPH"
	.align	4
	.sectionentsize	8
	.align		4
        /*0000*/ 	.word	0x00000000
	.align		4
        /*0004*/ 	.word	0xffffffff
	.align		4
        /*0008*/ 	.word	index@(_ZN7cutlass13device_kernelINS_4gemm6kernel13GemmUniversalIN4cute5tupleIJiiiiEEENS1_10collective13CollectiveMmaINS1_34MainloopSm90TmaGmmaWarpSpecializedILi5ENS5_IJNS4_1CILi1EEESB_SB_EEENS1_35KernelTmaWarpSpecializedCooperativeEEENS5_IJNSA_ILi128EEENSA_ILi64EEESF_EEEaNS5_IJlSB_lEEEaSI_NS4_8TiledMMAINS4_8MMA_AtomIJNS4_4SM904GMMA26MMA_64x64x32_S32S8S8_SS_TNEEEENS4_6LayoutINS5_IJNSA_ILi2EEESB_SB_EEENS5_IJSB_NSA_ILi0EEESS_EEEEENS5_IJNS4_10UnderscoreESV_SV_EEEEENS4_13SM90_TMA_LOADENS4_14ComposedLayoutINS4_7SwizzleILi3ELi4ELi3EEENS4_18smem_ptr_flag_bitsILi8EEENSP_INS5_IJNSA_ILi8EEESF_EEENS5_IJSF_SB_EEEEEEEvNS4_8identityESY_S18_vS19_EENS_8epilogue10collective6detail29Sm90TmaWarpSpecializedAdapterINS1C_15DefaultEpilogueIaSI_SI_NS1B_6thread17LinearCombinationIaLi1EiiLNS1G_9ScaleType4KindE0ELNS_15FloatRoundStyleE2EaEENS1_15EpilogueDefaultEEEEEvvEEEEvNT_6ParamsE)
	.align		4
        /*000c*/ 	.word	index@(__assertfail)
	.align		4
        /*0010*/ 	.word	0x00000000
	.align		4
        /*0014*/ 	.word	0xfffffffe
	.align		4
        /*0018*/ 	.word	0x00000000
	.align		4
        /*001c*/ 	.word	0xfffffffd
	.align		4
        /*0020*/ 	.word	0x00000000
	.align		4
        /*0024*/ 	.word	0xfffffffc


//--------------------- .nv.constant4             --------------------------
	.section	.nv.constant4,"a",@progbits
	.align	8
	.align		8
.nv.constant4:
        /*0000*/ 	.dword	__assertfail
	.align		8
        /*0008*/ 	.dword	__unnamed_1
	.align		8
        /*0010*/ 	.dword	_ZN39_INTERNAL_6ad62c59_4_k_cu_5ac6d471_50214cuda3std3__45__cpo5beginE
	.align		8
        /*0018*/ 	.dword	_ZN39_INTERNAL_6ad62c59_4_k_cu_5ac6d471_50214cuda3std3__45__cpo3endE
	.align		8
        /*0020*/ 	.dword	_ZN39_INTERNAL_6ad62c59_4_k_cu_5ac6d471_50214cuda3std3__45__cpo6cbeginE
	.align		8
        /*0028*/ 	.dword	_ZN39_INTERNAL_6ad62c59_4_k_cu_5ac6d471_50214cuda3std3__45__cpo4cendE
	.align		8
        /*0030*/ 	.dword	_ZN39_INTERNAL_6ad62c59_4_k_cu_5ac6d471_50214cuda3std3__441_GLOBAL__N__6ad62c59_4_k_cu_5ac6d471_50216ignoreE
	.align		8
        /*0038*/ 	.dword	_ZN39_INTERNAL_6ad62c59_4_k_cu_5ac6d471_50214cuda3std3__419piecewise_constructE
	.align		8
        /*0040*/ 	.dword	_ZN39_INTERNAL_6ad62c59_4_k_cu_5ac6d471_50214cuda3std3__48in_placeE
	.align		8
        /*0048*/ 	.dword	_ZN39_INTERNAL_6ad62c59_4_k_cu_5ac6d471_50214cuda3std6ranges3__45__cpo4swapE
	.align		8
        /*0050*/ 	.dword	_ZN39_INTERNAL_6ad62c59_4_k_cu_5ac6d471_50214cuda3std6ranges3__45__cpo9iter_moveE
	.align		8
        /*0058*/ 	.dword	_ZN39_INTERNAL_6ad62c59_4_k_cu_5ac6d471_50214cute7productE
	.align		8
        /*0060*/ 	.dword	_ZN39_INTERNAL_6ad62c59_4_k_cu_5ac6d471_50214cute1_E
	.align		8
        /*0068*/ 	.dword	$str$22
	.align		8
        /*0070*/ 	.dword	$str$23


//--------------------- .text._ZN7cutlass13device_kernelINS_4gemm6kernel13GemmUniversalIN4cute5tupleIJiiiiEEENS1_10collective13CollectiveMmaINS1_34MainloopSm90TmaGmmaWarpSpecializedILi5ENS5_IJNS4_1CILi1EEESB_SB_EEENS1_35KernelTmaWarpSpecializedCooperativeEEENS5_IJNSA_ILi128EEENSA_ILi64EEESF_EEEaNS5_IJlSB_lEEEaSI_NS4_8TiledMMAINS4_8MMA_AtomIJNS4_4SM904GMMA26MMA_64x64x32_S32S8S8_SS_TNEEEENS4_6LayoutINS5_IJNSA_ILi2EEESB_SB_EEENS5_IJSB_NSA_ILi0EEESS_EEEEENS5_IJNS4_10UnderscoreESV_SV_EEEEENS4_13SM90_TMA_LOADENS4_14ComposedLayoutINS4_7SwizzleILi3ELi4ELi3EEENS4_18smem_ptr_flag_bitsILi8EEENSP_INS5_IJNSA_ILi8EEESF_EEENS5_IJSF_SB_EEEEEEEvNS4_8identityESY_S18_vS19_EENS_8epilogue10collective6detail29Sm90TmaWarpSpecializedAdapterINS1C_15DefaultEpilogueIaSI_SI_NS1B_6thread17LinearCombinationIaLi1EiiLNS1G_9ScaleType4KindE0ELNS_15FloatRoundStyleE2EaEENS1_15EpilogueDefaultEEEEEvvEEEEvNT_6ParamsE --------------------------
	.section	.text._ZN7cutlass13device_kernelINS_4gemm6kernel13GemmUniversalIN4cute5tupleIJiiiiEEENS1_10collective13CollectiveMmaINS1_34MainloopSm90TmaGmmaWarpSpecializedILi5ENS5_IJNS4_1CILi1EEESB_SB_EEENS1_35KernelTmaWarpSpecializedCooperativeEEENS5_IJNSA_ILi128EEENSA_ILi64EEESF_EEEaNS5_IJlSB_lEEEaSI_NS4_8TiledMMAINS4_8MMA_AtomIJNS4_4SM904GMMA26MMA_64x64x32_S32S8S8_SS_TNEEEENS4_6LayoutINS5_IJNSA_ILi2EEESB_SB_EEENS5_IJSB_NSA_ILi0EEESS_EEEEENS5_IJNS4_10UnderscoreESV_SV_EEEEENS4_13SM90_TMA_LOADENS4_14ComposedLayoutINS4_7SwizzleILi3ELi4ELi3EEENS4_18smem_ptr_flag_bitsILi8EEENSP_INS5_IJNSA_ILi8EEESF_EEENS5_IJSF_SB_EEEEEEEvNS4_8identityESY_S18_vS19_EENS_8epilogue10collective6detail29Sm90TmaWarpSpecializedAdapterINS1C_15DefaultEpilogueIaSI_SI_NS1B_6thread17LinearCombinationIaLi1EiiLNS1G_9ScaleType4KindE0ELNS_15FloatRoundStyleE2EaEENS1_15EpilogueDefaultEEEEEvvEEEEvNT_6ParamsE,"ax",@progbits
	.align	128
.text._ZN7cutlass13device_kernelINS_4gemm6kernel13GemmUniversalIN4cute5tupleIJiiiiEEENS1_10collective13CollectiveMmaINS1_34MainloopSm90TmaGmmaWarpSpecializedILi5ENS5_IJNS4_1CILi1EEESB_SB_EEENS1_35KernelTmaWarpSpecializedCooperativeEEENS5_IJNSA_ILi128EEENSA_ILi64EEESF_EEEaNS5_IJlSB_lEEEaSI_NS4_8TiledMMAINS4_8MMA_AtomIJNS4_4SM904GMMA26MMA_64x64x32_S32S8S8_SS_TNEEEENS4_6LayoutINS5_IJNSA_ILi2EEESB_SB_EEENS5_IJSB_NSA_ILi0EEESS_EEEEENS5_IJNS4_10UnderscoreESV_SV_EEEEENS4_13SM90_TMA_LOADENS4_14ComposedLayoutINS4_7SwizzleILi3ELi4ELi3EEENS4_18smem_ptr_flag_bitsILi8EEENSP_INS5_IJNSA_ILi8EEESF_EEENS5_IJSF_SB_EEEEEEEvNS4_8identityESY_S18_vS19_EENS_8epilogue10collective6detail29Sm90TmaWarpSpecializedAdapterINS1C_15DefaultEpilogueIaSI_SI_NS1B_6thread17LinearCombinationIaLi1EiiLNS1G_9ScaleType4KindE0ELNS_15FloatRoundStyleE2EaEENS1_15EpilogueDefaultEEEEEvvEEEEvNT_6ParamsE:
        .type           _ZN7cutlass13device_kernelINS_4gemm6kernel13GemmUniversalIN4cute5tupleIJiiiiEEENS1_10collective13CollectiveMmaINS1_34MainloopSm90TmaGmmaWarpSpecializedILi5ENS5_IJNS4_1CILi1EEESB_SB_EEENS1_35KernelTmaWarpSpecializedCooperativeEEENS5_IJNSA_ILi128EEENSA_ILi64EEESF_EEEaNS5_IJlSB_lEEEaSI_NS4_8TiledMMAINS4_8MMA_AtomIJNS4_4SM904GMMA26MMA_64x64x32_S32S8S8_SS_TNEEEENS4_6LayoutINS5_IJNSA_ILi2EEESB_SB_EEENS5_IJSB_NSA_ILi0EEESS_EEEEENS5_IJNS4_10UnderscoreESV_SV_EEEEENS4_13SM90_TMA_LOADENS4_14ComposedLayoutINS4_7SwizzleILi3ELi4ELi3EEENS4_18smem_ptr_flag_bitsILi8EEENSP_INS5_IJNSA_ILi8EEESF_EEENS5_IJSF_SB_EEEEEEEvNS4_8identityESY_S18_vS19_EENS_8epilogue10collective6detail29Sm90TmaWarpSpecializedAdapterINS1C_15DefaultEpilogueIaSI_SI_NS1B_6thread17LinearCombinationIaLi1EiiLNS1G_9ScaleType4KindE0ELNS_15FloatRoundStyleE2EaEENS1_15EpilogueDefaultEEEEEvvEEEEvNT_6ParamsE,@function
        .size           _ZN7cutlass13device_kernelINS_4gemm6kernel13GemmUniversalIN4cute5tupleIJiiiiEEENS1_10collective13CollectiveMmaINS1_34MainloopSm90TmaGmmaWarpSpecializedILi5ENS5_IJNS4_1CILi1EEESB_SB_EEENS1_35KernelTmaWarpSpecializedCooperativeEEENS5_IJNSA_ILi128EEENSA_ILi64EEESF_EEEaNS5_IJlSB_lEEEaSI_NS4_8TiledMMAINS4_8MMA_AtomIJNS4_4SM904GMMA26MMA_64x64x32_S32S8S8_SS_TNEEEENS4_6LayoutINS5_IJNSA_ILi2EEESB_SB_EEENS5_IJSB_NSA_ILi0EEESS_EEEEENS5_IJNS4_10UnderscoreESV_SV_EEEEENS4_13SM90_TMA_LOADENS4_14ComposedLayoutINS4_7SwizzleILi3ELi4ELi3EEENS4_18smem_ptr_flag_bitsILi8EEENSP_INS5_IJNSA_ILi8EEESF_EEENS5_IJSF_SB_EEEEEEEvNS4_8identityESY_S18_vS19_EENS_8epilogue10collective6detail29Sm90TmaWarpSpecializedAdapterINS1C_15DefaultEpilogueIaSI_SI_NS1B_6thread17LinearCombinationIaLi1EiiLNS1G_9ScaleType4KindE0ELNS_15FloatRoundStyleE2EaEENS1_15EpilogueDefaultEEEEEvvEEEEvNT_6ParamsE,(.L_x_136 - _ZN7cutlass13device_kernelINS_4gemm6kernel13GemmUniversalIN4cute5tupleIJiiiiEEENS1_10collective13CollectiveMmaINS1_34MainloopSm90TmaGmmaWarpSpecializedILi5ENS5_IJNS4_1CILi1EEESB_SB_EEENS1_35KernelTmaWarpSpecializedCooperativeEEENS5_IJNSA_ILi128EEENSA_ILi64EEESF_EEEaNS5_IJlSB_lEEEaSI_NS4_8TiledMMAINS4_8MMA_AtomIJNS4_4SM904GMMA26MMA_64x64x32_S32S8S8_SS_TNEEEENS4_6LayoutINS5_IJNSA_ILi2EEESB_SB_EEENS5_IJSB_NSA_ILi0EEESS_EEEEENS5_IJNS4_10UnderscoreESV_SV_EEEEENS4_13SM90_TMA_LOADENS4_14ComposedLayoutINS4_7SwizzleILi3ELi4ELi3EEENS4_18smem_ptr_flag_bitsILi8EEENSP_INS5_IJNSA_ILi8EEESF_EEENS5_IJSF_SB_EEEEEEEvNS4_8identityESY_S18_vS19_EENS_8epilogue10collective6detail29Sm90TmaWarpSpecializedAdapterINS1C_15DefaultEpilogueIaSI_SI_NS1B_6thread17LinearCombinationIaLi1EiiLNS1G_9ScaleType4KindE0ELNS_15FloatRoundStyleE2EaEENS1_15EpilogueDefaultEEEEEvvEEEEvNT_6ParamsE)
        .other          _ZN7cutlass13device_kernelINS_4gemm6kernel13GemmUniversalIN4cute5tupleIJiiiiEEENS1_10collective13CollectiveMmaINS1_34MainloopSm90TmaGmmaWarpSpecializedILi5ENS5_IJNS4_1CILi1EEESB_SB_EEENS1_35KernelTmaWarpSpecializedCooperativeEEENS5_IJNSA_ILi128EEENSA_ILi64EEESF_EEEaNS5_IJlSB_lEEEaSI_NS4_8TiledMMAINS4_8MMA_AtomIJNS4_4SM904GMMA26MMA_64x64x32_S32S8S8_SS_TNEEEENS4_6LayoutINS5_IJNSA_ILi2EEESB_SB_EEENS5_IJSB_NSA_ILi0EEESS_EEEEENS5_IJNS4_10UnderscoreESV_SV_EEEEENS4_13SM90_TMA_LOADENS4_14ComposedLayoutINS4_7SwizzleILi3ELi4ELi3EEENS4_18smem_ptr_flag_bitsILi8EEENSP_INS5_IJNSA_ILi8EEESF_EEENS5_IJSF_SB_EEEEEEEvNS4_8identityESY_S18_vS19_EENS_8epilogue10collective6detail29Sm90TmaWarpSpecializedAdapterINS1C_15DefaultEpilogueIaSI_SI_NS1B_6thread17LinearCombinationIaLi1EiiLNS1G_9ScaleType4KindE0ELNS_15FloatRoundStyleE2EaEENS1_15EpilogueDefaultEEEEEvvEEEEvNT_6ParamsE,@"STO_CUDA_ENTRY STV_DEFAULT"
_ZN7cutlass13device_kernelINS_4gemm6kernel13GemmUniversalIN4cute5tupleIJiiiiEEENS1_10collective13CollectiveMmaINS1_34MainloopSm90TmaGmmaWarpSpecializedILi5ENS5_IJNS4_1CILi1EEESB_SB_EEENS1_35KernelTmaWarpSpecializedCooperativeEEENS5_IJNSA_ILi128EEENSA_ILi64EEESF_EEEaNS5_IJlSB_lEEEaSI_NS4_8TiledMMAINS4_8MMA_AtomIJNS4_4SM904GMMA26MMA_64x64x32_S32S8S8_SS_TNEEEENS4_6LayoutINS5_IJNSA_ILi2EEESB_SB_EEENS5_IJSB_NSA_ILi0EEESS_EEEEENS5_IJNS4_10UnderscoreESV_SV_EEEEENS4_13SM90_TMA_LOADENS4_14ComposedLayoutINS4_7SwizzleILi3ELi4ELi3EEENS4_18smem_ptr_flag_bitsILi8EEENSP_INS5_IJNSA_ILi8EEESF_EEENS5_IJSF_SB_EEEEEEEvNS4_8identityESY_S18_vS19_EENS_8epilogue10collective6detail29Sm90TmaWarpSpecializedAdapterINS1C_15DefaultEpilogueIaSI_SI_NS1B_6thread17LinearCombinationIaLi1EiiLNS1G_9ScaleType4KindE0ELNS_15FloatRoundStyleE2EaEENS1_15EpilogueDefaultEEEEEvvEEEEvNT_6ParamsE:
[----:B------:R-:W0:Y:S01]  /*0000*/  LDC R1, c[0x0][0x28] ;  /* 0x00000a00ff017b82 */ /* 0x000e220000000800 */
[----:B------:R-:W1:Y:S01]  /*0010*/  S2R R18, SR_TID.X ;  /* 0x0000000000127919 */ /* 0x000e620000002100 */
[----:B------:R-:W-:Y:S01]  /*0020*/  ELECT P0, URZ, PT ;  /* 0x00000000003f782f */ /* 0x000fe20003800000 */
[----:B------:R-:W-:Y:S01]  /*0030*/  BSSY B0, `(.L_x_0) ;  /* 0x000000f000007945 */ /* 0x000fe20003800000 */
[--C-:B-1----:R-:W-:Y:S02]  /*0040*/  SHF.R.U32.HI R0, RZ, 0x5, R18.reuse ;  /* 0x00000005ff007819 */ /* 0x102fe40000011612 */
[----:B------:R-:W-:-:S03]  /*0050*/  SHF.R.U32.HI R2, RZ, 0x7, R18 ;  /* 0x00000007ff027819 */ /* 0x000fc60000011612 */
[----:B------:R-:W1:Y:S04]  /*0060*/  SHFL.IDX PT, R5, R0, RZ, 0x1f ;  /* 0x00001fff00057589 */ /* 0x000e6800000e0000 */
[----:B------:R2:W3:Y:S01]  /*0070*/  SHFL.IDX PT, R8, R2, RZ, 0x1f ;  /* 0x00001fff02087589 */ /* 0x0004e200000e0000 */
[----:B-1----:R-:W-:-:S13]  /*0080*/  ISETP.NE.OR P0, PT, R5, RZ, !P0 ;  /* 0x000000ff0500720c */ /* 0x002fda0004705670 */
[----:B0-23--:R-:W-:Y:S05]  /*0090*/  @P0 BRA `(.L_x_1) ;  /* 0x0000000000200947 */ /* 0x00dfea0003800000 */
[----:B------:R-:W-:Y:S02]  /*00a0*/  ULDC.64 UR4, c[0x0][0x198] ;  /* 0x0000660000047ab9 */ /* 0x000fe40000000a00 */
[----:B------:R-:W-:Y:S02]  /*00b0*/  UIADD3 UR6, UP0, UR4, 0xf0, URZ ;  /* 0x000000f004067890 */ /* 0x000fe4000ff1e03f */
[----:B------:R-:W-:Y:S02]  /*00c0*/  UIADD3 UR4, UP1, UR4, 0x1f0, URZ ;  /* 0x000001f004047890 */ /* 0x000fe4000ff3e03f */
[----:B------:R-:W-:Y:S02]  /*00d0*/  UIADD3.X UR7, URZ, UR5, URZ, UP0, !UPT ;  /* 0x000000053f077290 */ /* 0x000fe400087fe43f */
[----:B------:R-:W-:-:S07]  /*00e0*/  UIADD3.X UR5, URZ, UR5, URZ, UP1, !UPT ;  /* 0x000000053f057290 */ /* 0x000fce0008ffe43f */
[----:B------:R0:W-:Y:S02]  /*00f0*/  UTMACCTL.PF [UR6] ;  /* 0x00000000060079b9 */ /* 0x0001e40008040000 */
[----:B------:R0:W-:Y:S02]  /*0100*/  UTMACCTL.PF [UR4] ;  /* 0x00000000040079b9 */ /* 0x0001e40008040000 */
[----:B0-----:R-:W-:Y:S01]  /*0110*/  NOP ;  /* 0x0000000000007918 */ /* 0x001fe20000000000 */
.L_x_1:
[----:B------:R-:W-:Y:S05]  /*0120*/  BSYNC B0 ;  /* 0x0000000000007941 */ /* 0x000fea0003800000 */
.L_x_0:
[----:B------:R-:W0:Y:S02]  /*0130*/  SHFL.IDX PT, R2, R0, RZ, 0x1f ;  /* 0x00001fff00027589 */ /* 0x000e2400000e0000 */
[----:B0-----:R-:W-:-:S13]  /*0140*/  ISETP.NE.AND P0, PT, R2, RZ, PT ;  /* 0x000000ff0200720c */ /* 0x001fda0003f05270 */
[----:B------:R-:W-:Y:S05]  /*0150*/  @P0 BRA `(.L_x_2) ;  /* 0x0000000000600947 */ /* 0x000fea0003800000 */
[----:B------:R-:W0:Y:S01]  /*0160*/  S2UR UR8, SR_CgaCtaId ;  /* 0x00000000000879c3 */ /* 0x000e220000008800 */
[----:B------:R-:W-:Y:S01]  /*0170*/  UMOV UR4, 0x400 ;  /* 0x0000040000047882 */ /* 0x000fe20000000000 */
[----:B------:R-:W-:Y:S01]  /*0180*/  UMOV UR5, 0x1 ;  /* 0x0000000100057882 */ /* 0x000fe20000000000 */
[----:B------:R-:W-:Y:S01]  /*0190*/  UMOV UR6, 0x100 ;  /* 0x0000010000067882 */ /* 0x000fe20000000000 */
[----:B------:R-:W-:Y:S01]  /*01a0*/  ELECT P0, URZ, PT ;  /* 0x00000000003f782f */ /* 0x000fe20003800000 */
[----:B------:R-:W-:-:S04]  /*01b0*/  UIADD3 UR6, -UR6, 0x100000, URZ ;  /* 0x0010000006067890 */ /* 0x000fc8000fffe13f */
[----:B------:R-:W-:Y:S02]  /*01c0*/  USHF.L.U32 UR7, UR6, 0xb, URZ ;  /* 0x0000000b06077899 */ /* 0x000fe4000800063f */
[----:B------:R-:W-:Y:S02]  /*01d0*/  USHF.L.U32 UR6, UR6, 0x1, URZ ;  /* 0x0000000106067899 */ /* 0x000fe4000800063f */
[----:B0-----:R-:W-:Y:S02]  /*01e0*/  ULEA UR8, UR8, UR4, 0x18 ;  /* 0x0000000408087291 */ /* 0x001fe4000f8ec03f */
[----:B------:R-:W-:-:S04]  /*01f0*/  UIADD3 UR4, -UR5, 0x100000, URZ ;  /* 0x0010000005047890 */ /* 0x000fc8000fffe13f */
[----:B------:R-:W-:Y:S02]  /*0200*/  USHF.L.U32 UR5, UR4, 0xb, URZ ;  /* 0x0000000b04057899 */ /* 0x000fe4000800063f */
[----:B------:R-:W-:Y:S01]  /*0210*/  USHF.L.U32 UR4, UR4, 0x1, URZ ;  /* 0x0000000104047899 */ /* 0x000fe2000800063f */
[----:B------:R-:W0:Y:S11]  /*0220*/  FENCE.VIEW.ASYNC.S ;  /* 0x00000000000073c6 */ /* 0x000e360000000000 */
[----:B0-----:R0:W1:Y:S01]  /*0230*/  SYNCS.EXCH.64 URZ, [UR8], UR4 ;  /* 0x00000004083f75b2 */ /* 0x0010620008000100 */
[----:B------:R0:W2:Y:S01]  /*0240*/  SYNCS.EXCH.64 URZ, [UR8+0x28], UR6 ;  /* 0x00002806083f75b2 */ /* 0x0000a20008000100 */
[----:B------:R0:W3:Y:S01]  /*0250*/  SYNCS.EXCH.64 URZ, [UR8+0x8], UR4 ;  /* 0x00000804083f75b2 */ /* 0x0000e20008000100 */
[----:B------:R0:W4:Y:S01]  /*0260*/  SYNCS.EXCH.64 URZ, [UR8+0x30], UR6 ;  /* 0x00003006083f75b2 */ /* 0x0001220008000100 */
[----:B------:R0:W0:Y:S01]  /*0270*/  SYNCS.EXCH.64 URZ, [UR8+0x10], UR4 ;  /* 0x00001004083f75b2 */ /* 0x0000220008000100 */
[----:B------:R0:W0:Y:S01]  /*0280*/  SYNCS.EXCH.64 URZ, [UR8+0x38], UR6 ;  /* 0x00003806083f75b2 */ /* 0x0000220008000100 */
[----:B------:R0:W0:Y:S01]  /*0290*/  SYNCS.EXCH.64 URZ, [UR8+0x18], UR4 ;  /* 0x00001804083f75b2 */ /* 0x0000220008000100 */
[----:B------:R0:W0:Y:S01]  /*02a0*/  SYNCS.EXCH.64 URZ, [UR8+0x40], UR6 ;  /* 0x00004006083f75b2 */ /* 0x0000220008000100 */
[----:B------:R0:W0:Y:S01]  /*02b0*/  SYNCS.EXCH.64 URZ, [UR8+0x20], UR4 ;  /* 0x00002004083f75b2 */ /* 0x0000220008000100 */
[----:B------:R0:W0:Y:S01]  /*02c0*/  SYNCS.EXCH.64 URZ, [UR8+0x48], UR6 ;  /* 0x00004806083f75b2 */ /* 0x0000220008000100 */
[----:B------:R-:W-:Y:S01]  /*02d0*/  NOP ;  /* 0x0000000000007918 */ /* 0x000fe20000000000 */
.L_x_2:
[----:B------:R-:W5:Y:S01]  /*02e0*/  SHFL.IDX PT, R0, R0, RZ, 0x1f ;  /* 0x00001fff00007589 */ /* 0x000f6200000e0000 */
[----:B------:R-:W-:Y:S01]  /*02f0*/  ELECT P0, URZ, PT ;  /* 0x00000000003f782f */ /* 0x000fe20003800000 */
[----:B------:R-:W1:Y:S01]  /*0300*/  LDC R2, c[0x0][0x65c] ;  /* 0x00019700ff027b82 */ /* 0x000e620000000800 */
[----:B------:R-:W-:Y:S01]  /*0310*/  SHF.R.S32.HI R6, RZ, 0x1f, R5 ;  /* 0x0000001fff067819 */ /* 0x000fe20000011405 */
[----:B------:R-:W2:Y:S01]  /*0320*/  S2R R3, SR_CTAID.Y ;  /* 0x0000000000037919 */ /* 0x000ea20000002600 */
[----:B0-----:R-:W-:Y:S01]  /*0330*/  UMOV UR4, 0x20 ;  /* 0x0000002000047882 */ /* 0x001fe20000000000 */
[----:B------:R-:W-:Y:S01]  /*0340*/  ISETP.NE.AND P2, PT, R8, RZ, PT ;  /* 0x000000ff0800720c */ /* 0x000fe20003f45270 */
[----:B------:R-:W-:Y:S01]  /*0350*/  NOP ;  /* 0x0000000000007918 */ /* 0x000fe20000000000 */
[----:B------:R-:W0:Y:S01]  /*0360*/  S2R R4, SR_CTAID.X ;  /* 0x0000000000047919 */ /* 0x000e220000002500 */
[----:B------:R-:W-:Y:S01]  /*0370*/  LEA.HI R6, R6, R5, RZ, 0x2 ;  /* 0x0000000506067211 */ /* 0x000fe200078f10ff */
[----:B------:R-:W-:Y:S01]  /*0380*/  NOP ;  /* 0x0000000000007918 */ /* 0x000fe20000000000 */
[----:B-----5:R-:W-:-:S02]  /*0390*/  ISETP.NE.OR P0, PT, R0, RZ, !P0 ;  /* 0x000000ff0000720c */ /* 0x020fc40004705670 */
[----:B-1----:R-:W-:-:S04]  /*03a0*/  ISETP.NE.AND P3, PT, R2, 0x1, PT ;  /* 0x000000010200780c */ /* 0x002fc80003f65270 */
[----:B------:R-:W-:Y:S02]  /*03b0*/  P2R R0, PR, RZ, 0x8 ;  /* 0x00000008ff007803 */ /* 0x000fe40000000000 */
[----:B------:R-:W-:-:S05]  /*03c0*/  LOP3.LUT R0, R6, 0xfffffffc, RZ, 0xc0, !PT ;  /* 0xfffffffc06007812 */ /* 0x000fca00078ec0ff */
[----:B------:R-:W-:Y:S01]  /*03d0*/  VOTEU.ALL UP0, P0 ;  /* 0x00000000003f7886 */ /* 0x000fe20000000000 */
[----:B------:R-:W-:Y:S01]  /*03e0*/  IMAD.IADD R0, R5, 0x1, -R0 ;  /* 0x0000000105007824 */ /* 0x000fe200078e0a00 */
[----:B------:R-:W0:Y:S01]  /*03f0*/  @P3 LDC R17, c[0x0][0x10] ;  /* 0x00000400ff113b82 */ /* 0x000e220000000800 */
[----:B------:R-:W-:Y:S01]  /*0400*/  VOTEU.ALL UP1, P0 ;  /* 0x00000000003f7886 */ /* 0x000fe20000020000 */
[----:B--2---:R-:W-:Y:S01]  /*0410*/  @P3 IMAD.MOV.U32 R6, RZ, RZ, R3 ;  /* 0x000000ffff063224 */ /* 0x004fe200078e0003 */
[----:B------:R-:W-:Y:S01]  /*0420*/  @!UP0 UMOV UR6, 0x400 ;  /* 0x0000040000068882 */ /* 0x000fe20000000000 */
[----:B------:R-:W-:-:S04]  /*0430*/  @!UP0 UIADD3 UR4, -UR4, 0x100000, URZ ;  /* 0x0010000004048890 */ /* 0x000fc8000fffe13f */
[----:B------:R-:W-:Y:S02]  /*0440*/  @!UP0 USHF.L.U32 UR5, UR4, 0xb, URZ ;  /* 0x0000000b04058899 */ /* 0x000fe4000800063f */
[----:B------:R-:W-:Y:S01]  /*0450*/  @!UP0 USHF.L.U32 UR4, UR4, 0x1, URZ ;  /* 0x0000000104048899 */ /* 0x000fe2000800063f */
[----:B------:R-:W-:Y:S02]  /*0460*/  @P3 IMAD.MOV.U32 R7, RZ, RZ, RZ ;  /* 0x000000ffff073224 */ /* 0x000fe400078e00ff */
[----:B------:R-:W-:Y:S01]  /*0470*/  IMAD.MOV.U32 R5, RZ, RZ, RZ ;  /* 0x000000ffff057224 */ /* 0x000fe200078e00ff */
[----:B------:R-:W1:Y:S01]  /*0480*/  @!UP0 S2UR UR7, SR_CgaCtaId ;  /* 0x00000000000789c3 */ /* 0x000e620000008800 */
[----:B------:R-:W-:-:S07]  /*0490*/  @P3 IMAD.MOV.U32 R11, RZ, RZ, RZ ;  /* 0x000000ffff0b3224 */ /* 0x000fce00078e00ff */
[----:B------:R-:W2:Y:S01]  /*04a0*/  @!P3 LDC R9, c[0x0][0xc] ;  /* 0x00000300ff09bb82 */ /* 0x000ea20000000800 */
[----:B0-----:R-:W-:-:S04]  /*04b0*/  @P3 IMAD.WIDE.U32 R16, R4, R17, R6 ;  /* 0x0000001104103225 */ /* 0x001fc800078e0006 */
[----:B------:R-:W-:Y:S01]  /*04c0*/  @P3 IMAD.IADD R17, R17, 0x1, R11 ;  /* 0x0000000111113824 */ /* 0x000fe200078e020b */
[----:B-1----:R-:W-:Y:S01]  /*04d0*/  @!UP0 ULEA UR6, UR7, UR6, 0x18 ;  /* 0x0000000607068291 */ /* 0x002fe2000f8ec03f */
[----:B------:R-:W-:Y:S01]  /*04e0*/  VOTEU.ALL UP0, P0 ;  /* 0x00000000003f7886 */ /* 0x000fe20000000000 */
[----:B------:R-:W-:-:S04]  /*04f0*/  ISETP.NE.AND P0, PT, R0, 0x3, PT ;  /* 0x000000030000780c */ /* 0x000fc80003f05270 */
[----:B------:R-:W-:Y:S01]  /*0500*/  ISETP.EQ.OR P0, PT, R0, RZ, !P0 ;  /* 0x000000ff0000720c */ /* 0x000fe20004702670 */
[----:B--2---:R-:W-:-:S03]  /*0510*/  @!P3 IMAD.WIDE.U32 R6, R9, R3, R4 ;  /* 0x000000030906b225 */ /* 0x004fc600078e0004 */
[C---:B------:R-:W-:Y:S01]  /*0520*/  ISETP.EQ.AND P0, PT, R8.reuse, RZ, P0 ;  /* 0x000000ff0800720c */ /* 0x040fe20000702270 */
[----:B------:R-:W-:Y:S01]  /*0530*/  VIADD R8, R8, 0xffffffff ;  /* 0xffffffff08087836 */ /* 0x000fe20000000000 */
[----:B------:R-:W0:Y:S02]  /*0540*/  FENCE.VIEW.ASYNC.S ;  /* 0x00000000000073c6 */ /* 0x000e240000000000 */
[----:B0-----:R0:W3:Y:S01]  /*0550*/  @!UP0 SYNCS.EXCH.64 URZ, [UR6+0x60], UR4 ;  /* 0x00006004063f85b2 */ /* 0x0010e20008000100 */
[----:B------:R-:W-:Y:S01]  /*0560*/  @!P3 IMAD.MOV.U32 R16, RZ, RZ, R6 ;  /* 0x000000ffff10b224 */ /* 0x000fe200078e0006 */
[----:B------:R-:W-:Y:S01]  /*0570*/  SEL R19, RZ, 0x1, !P0 ;  /* 0x00000001ff137807 */ /* 0x000fe20004000000 */
[----:B------:R-:W-:Y:S01]  /*0580*/  @!P3 IMAD.MOV.U32 R17, RZ, RZ, R7 ;  /* 0x000000ffff11b224 */ /* 0x000fe200078e0007 */
[----:B------:R-:W-:-:S04]  /*0590*/  ISETP.GE.U32.AND P1, PT, R8, 0x2, PT ;  /* 0x000000020800780c */ /* 0x000fc80003f26070 */
[----:B------:R-:W-:Y:S01]  /*05a0*/  SEL R19, R19, 0x2, P1 ;  /* 0x0000000213137807 */ /* 0x000fe20000800000 */
[----:B------:R0:W3:Y:S01]  /*05b0*/  @!UP1 SYNCS.EXCH.64 URZ, [UR6+0x68], UR4 ;  /* 0x00006804063f95b2 */ /* 0x0000e20008000100 */
[----:B------:R-:W-:Y:S01]  /*05c0*/  NOP ;  /* 0x0000000000007918 */ /* 0x000fe20000000000 */
[----:B---34-:R-:W-:Y:S06]  /*05d0*/  BAR.SYNC.DEFER_BLOCKING 0x0 ;  /* 0x0000000000007b1d */ /* 0x018fec0000010000 */
[----:B------:R-:W-:Y:S05]  /*05e0*/  @!P2 BRA `(.L_x_3) ;  /* 0x00000038009ca947 */ /* 0x000fea0003800000 */
[----:B------:R-:W-:-:S13]  /*05f0*/  ISETP.GT.U32.AND P0, PT, R8, 0x1, PT ;  /* 0x000000010800780c */ /* 0x000fda0003f04070 */
[----:B0-----:R-:W-:Y:S05]  /*0600*/  @P0 EXIT ;  /* 0x000000000000094d */ /* 0x001fea0003800000 */
[----:B------:R-:W-:Y:S01]  /*0610*/  ULDC.64 UR4, c[0x0][0x650] ;  /* 0x0001940000047ab9 */ /* 0x000fe20000000a00 */
[----:B------:R-:W-:Y:S01]  /*0620*/  PRMT R0, RZ, 0x7610, R0 ;  /* 0x00007610ff007816 */ /* 0x000fe20000000000 */
[----:B------:R-:W-:Y:S01]  /*0630*/  IMAD.MOV.U32 R57, RZ, RZ, -0x1 ;  /* 0xffffffffff397424 */ /* 0x000fe200078e00ff */
[----:B------:R-:W-:Y:S01]  /*0640*/  ISETP.GE.U32.AND P0, PT, R16, UR4, PT ;  /* 0x0000000410007c0c */ /* 0x000fe2000bf06070 */
[----:B------:R-:W-:Y:S02]  /*0650*/  IMAD.MOV.U32 R58, RZ, RZ, -0x1 ;  /* 0xffffffffff3a7424 */ /* 0x000fe400078e00ff */
[----:B------:R-:W-:Y:S01]  /*0660*/  IMAD.MOV.U32 R59, RZ, RZ, -0x1 ;  /* 0xffffffffff3b7424 */ /* 0x000fe200078e00ff */
[----:B------:R-:W-:-:S13]  /*0670*/  ISETP.GE.U32.AND.EX P0, PT, R17, UR5, PT, P0 ;  /* 0x0000000511007c0c */ /* 0x000fda000bf06100 */
[----:B------:R-:W-:Y:S05]  /*0680*/  @P0 BRA `(.L_x_4) ;  /* 0x0000000400540947 */ /* 0x000fea0003800000 */
[----:B------:R-:W0:Y:S01]  /*0690*/  LDC.64 R14, c[0x0][0x628] ;  /* 0x00018a00ff0e7b82 */ /* 0x000e220000000a00 */
[----:B------:R-:W-:Y:S02]  /*06a0*/  IMAD.MOV.U32 R6, RZ, RZ, R16 ;  /* 0x000000ffff067224 */ /* 0x000fe400078e0010 */
[----:B------:R-:W-:-:S05]  /*06b0*/  IMAD.MOV.U32 R7, RZ, RZ, R17 ;  /* 0x000000ffff077224 */ /* 0x000fca00078e0011 */
[----:B------:R-:W1:Y:S08]  /*06c0*/  LDC R0, c[0x0][0x630] ;  /* 0x00018c00ff007b82 */ /* 0x000e700000000800 */
[----:B------:R-:W2:Y:S01]  /*06d0*/  LDC.64 R20, c[0x0][0x620] ;  /* 0x00018800ff147b82 */ /* 0x000ea20000000a00 */
[----:B0-----:R-:W-:-:S04]  /*06e0*/  ISETP.NE.U32.AND P0, PT, R14, RZ, PT ;  /* 0x000000ff0e00720c */ /* 0x001fc80003f05070 */
[----:B------:R-:W-:-:S13]  /*06f0*/  ISETP.NE.AND.EX P0, PT, R15, RZ, PT, P0 ;  /* 0x000000ff0f00720c */ /* 0x000fda0003f05300 */
[----:B-12---:R-:W-:Y:S05]  /*0700*/  @!P0 BRA `(.L_x_5) ;  /* 0x0000000000288947 */ /* 0x006fea0003800000 */
[----:B------:R-:W0:Y:S02]  /*0710*/  LDC R11, c[0x0][0x634] ;  /* 0x00018d00ff0b7b82 */ /* 0x000e240000000800 */
[----:B0-----:R-:W-:-:S05]  /*0720*/  IADD3 R11, P0, R16, R11, RZ ;  /* 0x0000000b100b7210 */ /* 0x001fca0007f1e0ff */
[----:B------:R-:W-:-:S04]  /*0730*/  IMAD.X R13, RZ, RZ, R17, P0 ;  /* 0x000000ffff0d7224 */ /* 0x000fc800000e0611 */
[----:B------:R-:W-:-:S04]  /*0740*/  IMAD.WIDE.U32 R6, R13, R14, RZ ;  /* 0x0000000e0d067225 */ /* 0x000fc800078e00ff */
[----:B------:R-:W-:-:S04]  /*0750*/  IMAD.WIDE.U32 R8, P0, R11, R15, R6 ;  /* 0x0000000f0b087225 */ /* 0x000fc80007800006 */
[----:B------:R-:W-:-:S04]  /*0760*/  IMAD.WIDE.U32 R6, R11, R14, RZ ;  /* 0x0000000e0b067225 */ /* 0x000fc800078e00ff */
[----:B------:R-:W-:Y:S01]  /*0770*/  IMAD.X R11, RZ, RZ, RZ, P0 ;  /* 0x000000ffff0b7224 */ /* 0x000fe200000e06ff */
[----:B------:R-:W-:Y:S01]  /*0780*/  IADD3 RZ, P0, R7, R8, RZ ;  /* 0x0000000807ff7210 */ /* 0x000fe20007f1e0ff */
[----:B------:R-:W-:-:S04]  /*0790*/  IMAD.MOV.U32 R10, RZ, RZ, R9 ;  /* 0x000000ffff0a7224 */ /* 0x000fc800078e0009 */
[----:B------:R-:W-:-:S08]  /*07a0*/  IMAD.WIDE.U32.X R6, R13, R15, R10, P0 ;  /* 0x0000000f0d067225 */ /* 0x000fd000000e040a */
.L_x_5:
[-CC-:B------:R-:W-:Y:S01]  /*07b0*/  SHF.R.U64 R59, R6, R0.reuse, R7.reuse ;  /* 0x00000000063b7219 */ /* 0x180fe20000001207 */
[----:B------:R-:W0:Y:S01]  /*07c0*/  LDC R10, c[0x0][0x618] ;  /* 0x00018600ff0a7b82 */ /* 0x000e220000000800 */
[----:B------:R-:W-:Y:S01]  /*07d0*/  SHF.R.U32.HI R5, RZ, R0, R7 ;  /* 0x00000000ff057219 */ /* 0x000fe20000011607 */
[----:B------:R-:W-:Y:S01]  /*07e0*/  ULDC UR4, c[0x0][0x150] ;  /* 0x0000540000047ab9 */ /* 0x000fe20000000800 */
[----:B------:R-:W-:Y:S02]  /*07f0*/  IADD3 R9, P0, RZ, -R59, RZ ;  /* 0x8000003bff097210 */ /* 0x000fe40007f1e0ff */
[----:B------:R-:W-:-:S03]  /*0800*/  I2FP.F32.U32 R0, R4 ;  /* 0x0000000400007245 */ /* 0x000fc60000201000 */
[----:B------:R-:W1:Y:S01]  /*0810*/  LDC.64 R26, c[0x0][0x640] ;  /* 0x00019000ff1a7b82 */ /* 0x000e620000000a00 */
[----:B------:R-:W-:Y:S02]  /*0820*/  IMAD.X R11, RZ, RZ, ~R5, P0 ;  /* 0x000000ffff0b7224 */ /* 0x000fe400000e0e05 */
[----:B------:R-:W-:Y:S01]  /*0830*/  FMUL R0, R0, UR4 ;  /* 0x0000000400007c20 */ /* 0x000fe20008400000 */
[----:B------:R-:W-:Y:S01]  /*0840*/  IMAD.WIDE.U32 R6, R9, R20, R16 ;  /* 0x0000001409067225 */ /* 0x000fe200078e0010 */
[----:B------:R-:W-:-:S03]  /*0850*/  ULDC UR4, c[0x0][0x154] ;  /* 0x0000550000047ab9 */ /* 0x000fc60000000800 */
[----:B------:R-:W-:Y:S01]  /*0860*/  IMAD R8, R11, R20, RZ ;  /* 0x000000140b087224 */ /* 0x000fe200078e02ff */
[----:B------:R-:W2:Y:S01]  /*0870*/  LDC R5, c[0x0][0x144] ;  /* 0x00005100ff057b82 */ /* 0x000ea20000000800 */
[----:B------:R-:W3:Y:S02]  /*0880*/  F2I.U32.TRUNC.NTZ R0, R0 ;  /* 0x0000000000007305 */ /* 0x000ee4000020f000 */
[----:B------:R-:W-:-:S04]  /*0890*/  IMAD R9, R9, R21, R8 ;  /* 0x0000001509097224 */ /* 0x000fc800078e0208 */
[----:B------:R-:W-:Y:S01]  /*08a0*/  IMAD.IADD R7, R7, 0x1, R9 ;  /* 0x0000000107077824 */ /* 0x000fe200078e0209 */
[----:B------:R-:W4:Y:S01]  /*08b0*/  LDC R12, c[0x0][0x608] ;  /* 0x00018200ff0c7b82 */ /* 0x000f220000000800 */
[----:B------:R-:W-:-:S03]  /*08c0*/  IMAD.MOV.U32 R9, RZ, RZ, -0x1 ;  /* 0xffffffffff097424 */ /* 0x000fc600078e00ff */
[-CC-:B0-----:R-:W-:Y:S02]  /*08d0*/  SHF.R.U64 R20, R6, R10.reuse, R7.reuse ;  /* 0x0000000a06147219 */ /* 0x181fe40000001207 */
[----:B------:R-:W-:Y:S02]  /*08e0*/  I2FP.F32.U32 R6, R3 ;  /* 0x0000000300067245 */ /* 0x000fe40000201000 */
[----:B------:R-:W0:Y:S01]  /*08f0*/  LDC R24, c[0x0][0x658] ;  /* 0x00019600ff187b82 */ /* 0x000e220000000800 */
[----:B-1----:R-:W-:Y:S01]  /*0900*/  ISETP.NE.U32.AND P0, PT, R26, RZ, PT ;  /* 0x000000ff1a00720c */ /* 0x002fe20003f05070 */
[----:B---3--:R-:W-:Y:S01]  /*0910*/  IMAD.MOV R8, RZ, RZ, -R0 ;  /* 0x000000ffff087224 */ /* 0x008fe200078e0a00 */
[----:B------:R-:W-:Y:S01]  /*0920*/  SHF.R.U32.HI R7, RZ, R10, R7 ;  /* 0x0000000aff077219 */ /* 0x000fe20000011607 */
[----:B------:R-:W-:Y:S01]  /*0930*/  FMUL R6, R6, UR4 ;  /* 0x0000000406067c20 */ /* 0x000fe20008400000 */
[----:B------:R-:W-:-:S03]  /*0940*/  ISETP.NE.AND.EX P0, PT, R27, RZ, PT, P0 ;  /* 0x000000ff1b00720c */ /* 0x000fc60003f05300 */
[----:B------:R-:W1:Y:S01]  /*0950*/  LDC R14, c[0x0][0x148] ;  /* 0x00005200ff0e7b82 */ /* 0x000e620000000800 */
[----:B--2---:R-:W-:-:S07]  /*0960*/  IMAD R0, R5, R8, R4 ;  /* 0x0000000805007224 */ /* 0x004fce00078e0204 */
[----:B------:R-:W2:Y:S01]  /*0970*/  LDC R22, c[0x0][0x600] ;  /* 0x00018000ff167b82 */ /* 0x000ea20000000800 */
[-CC-:B----4-:R-:W-:Y:S02]  /*0980*/  SHF.R.U64 R28, R20, R12.reuse, R7.reuse ;  /* 0x0000000c141c7219 */ /* 0x190fe40000001207 */
[----:B------:R-:W-:Y:S01]  /*0990*/  SHF.R.U32.HI R5, RZ, R12, R7 ;  /* 0x0000000cff057219 */ /* 0x000fe20000011607 */
[----:B------:R-:W-:Y:S01]  /*09a0*/  IMAD.MOV.U32 R7, RZ, RZ, 0x1 ;  /* 0x00000001ff077424 */ /* 0x000fe200078e00ff */
[----:B------:R3:W4:Y:S03]  /*09b0*/  F2I.U32.TRUNC.NTZ R12, R6 ;  /* 0x00000006000c7305 */ /* 0x000726000020f000 */
[----:B------:R-:W1:Y:S01]  /*09c0*/  LDC R15, c[0x0][0x648] ;  /* 0x00019200ff0f7b82 */ /* 0x000e620000000800 */
[-C--:B0-----:R-:W-:Y:S02]  /*09d0*/  SHF.L.U32 R4, R9, R24.reuse, RZ ;  /* 0x0000001809047219 */ /* 0x081fe400000006ff */
[----:B------:R-:W-:-:S02]  /*09e0*/  SHF.R.U64 R30, R28, R24, R5 ;  /* 0x000000181c1e7219 */ /* 0x000fc40000001205 */
[----:B------:R-:W-:Y:S02]  /*09f0*/  LOP3.LUT R11, RZ, R4, RZ, 0x33, !PT ;  /* 0x00000004ff0b7212 */ /* 0x000fe400078e33ff */
[-C--:B------:R-:W-:Y:S01]  /*0a00*/  SHF.R.U32.HI R5, RZ, R24.reuse, R5 ;  /* 0x00000018ff057219 */ /* 0x080fe20000011605 */
[----:B------:R-:W0:Y:S01]  /*0a10*/  LDC R21, c[0x0][0x638] ;  /* 0x00018e00ff157b82 */ /* 0x000e220000000800 */
[----:B------:R-:W-:Y:S01]  /*0a20*/  SHF.L.U32 R10, R7, R24, RZ ;  /* 0x00000018070a7219 */ /* 0x000fe200000006ff */
[----:B------:R-:W-:-:S06]  /*0a30*/  IMAD.MOV.U32 R4, RZ, RZ, R30 ;  /* 0x000000ffff047224 */ /* 0x000fcc00078e001e */
[----:B------:R-:W0:Y:S01]  /*0a40*/  LDC R57, c[0x0][0x610] ;  /* 0x00018400ff397b82 */ /* 0x000e220000000800 */
[----:B---34-:R-:W-:Y:S05]  /*0a50*/  @!P0 BRA `(.L_x_6) ;  /* 0x0000000000288947 */ /* 0x018fea0003800000 */
[----:B------:R-:W3:Y:S02]  /*0a60*/  LDC R9, c[0x0][0x64c] ;  /* 0x00019300ff097b82 */ /* 0x000ee40000000800 */
[----:B---3--:R-:W-:-:S05]  /*0a70*/  IADD3 R9, P0, R30, R9, RZ ;  /* 0x000000091e097210 */ /* 0x008fca0007f1e0ff */
        /* <DEDUP_REMOVED lines=8> */
.L_x_6:
[----:B-1----:R-:W-:Y:S01]  /*0b00*/  SHF.R.U64 R4, R4, R15, R5 ;  /* 0x0000000f04047219 */ /* 0x002fe20000001205 */
[----:B--2---:R-:W-:Y:S01]  /*0b10*/  VIADD R5, R22, 0xffffffff ;  /* 0xffffffff16057836 */ /* 0x004fe20000000000 */
[----:B------:R-:W-:Y:S01]  /*0b20*/  LOP3.LUT R11, R28, R11, RZ, 0xc0, !PT ;  /* 0x0000000b1c0b7212 */ /* 0x000fe200078ec0ff */
[----:B------:R-:W-:Y:S02]  /*0b30*/  IMAD.MOV R12, RZ, RZ, -R12 ;  /* 0x000000ffff0c7224 */ /* 0x000fe400078e0a0c */
[----:B------:R-:W-:Y:S02]  /*0b40*/  IMAD.MOV R6, RZ, RZ, -R4 ;  /* 0x000000ffff067224 */ /* 0x000fe400078e0a04 */
[----:B------:R-:W-:Y:S01]  /*0b50*/  IMAD R11, R10, R4, R11 ;  /* 0x000000040a0b7224 */ /* 0x000fe200078e020b */
[----:B------:R-:W-:Y:S01]  /*0b60*/  LOP3.LUT R4, R20, R5, RZ, 0xc0, !PT ;  /* 0x0000000514047212 */ /* 0x000fe200078ec0ff */
[----:B------:R-:W-:Y:S02]  /*0b70*/  @P3 IMAD R0, R14, R12, R3 ;  /* 0x0000000c0e003224 */ /* 0x000fe400078e0203 */
[----:B0-----:R-:W-:-:S02]  /*0b80*/  IMAD R3, R6, R21, R30 ;  /* 0x0000001506037224 */ /* 0x001fc400078e021e */
[----:B------:R-:W-:Y:S02]  /*0b90*/  IMAD R57, R11, R57, R0 ;  /* 0x000000390b397224 */ /* 0x000fe400078e0200 */
[----:B------:R-:W-:Y:S02]  /*0ba0*/  IMAD R4, R3, R22, R4 ;  /* 0x0000001603047224 */ /* 0x000fe400078e0204 */
[----:B------:R-:W-:-:S03]  /*0bb0*/  IMAD.MOV.U32 R0, RZ, RZ, 0x1 ;  /* 0x00000001ff007424 */ /* 0x000fc600078e00ff */
[----:B------:R-:W-:Y:S02]  /*0bc0*/  SEL R58, R4, R57, !P3 ;  /* 0x00000039043a7207 */ /* 0x000fe40005800000 */
[----:B------:R-:W-:-:S07]  /*0bd0*/  SEL R57, R57, R4, !P3 ;  /* 0x0000000439397207 */ /* 0x000fce0005800000 */
.L_x_4:
[----:B------:R-:W-:-:S08]  /*0be0*/  NOP ;  /* 0x0000000000007918 */ /* 0x000fd00000000000 */
[----:B------:R-:W0:Y:S02]  /*0bf0*/  USETMAXREG.TRY_ALLOC.CTAPOOL UP0, 0xe8 ;  /* 0x000000e8000079c8 */ /* 0x000e240008000600 */
[----:B0-----:R-:W-:-:S13]  /*0c00*/  PLOP3.LUT P0, PT, PT, PT, UP0, 0x80, 0x0 ;  /* 0x000000000000781c */ /* 0x001fda0003f0f008 */
[----:B------:R-:W-:Y:S05]  /*0c10*/  @!P0 BRA `(.L_x_4) ;  /* 0xfffffffc00f08947 */ /* 0x000fea000383ffff */
[----:B------:R-:W-:Y:S01]  /*0c20*/  ULDC.64 UR4, c[0x0][0x598] ;  /* 0x0001660000047ab9 */ /* 0x000fe20000000a00 */
[----:B------:R-:W-:Y:S01]  /*0c30*/  ULDC.64 UR36, c[0x0][0x208] ;  /* 0x0000820000247ab9 */ /* 0x000fe20000000a00 */
[----:B------:R-:W-:-:S04]  /*0c40*/  ISETP.NE.U32.AND P0, PT, RZ, UR4, PT ;  /* 0x00000004ff007c0c */ /* 0x000fc8000bf05070 */
[----:B------:R-:W-:-:S13]  /*0c50*/  ISETP.NE.AND.EX P0, PT, RZ, UR5, PT, P0 ;  /* 0x00000005ff007c0c */ /* 0x000fda000bf05300 */
[----:B------:R-:W-:Y:S05]  /*0c60*/  @!P0 BRA `(.L_x_7) ;  /* 0x00000000001c8947 */ /* 0x000fea0003800000 */
[----:B------:R-:W0:Y:S02]  /*0c70*/  LDC.64 R4, c[0x0][0x598] ;  /* 0x00016600ff047b82 */ /* 0x000e240000000a00 */
[----:B0-----:R-:W2:Y:S02]  /*0c80*/  LDG.E.64 R4, desc[UR36][R4.64] ;  /* 0x0000002404047981 */ /* 0x001ea4000c1e1b00 */
[----:B--2---:R-:W-:-:S04]  /*0c90*/  ISETP.NE.U32.AND P0, PT, R4, RZ, PT ;  /* 0x000000ff0400720c */ /* 0x004fc80003f05070 */
[----:B------:R-:W-:-:S13]  /*0ca0*/  ISETP.NE.AND.EX P0, PT, R5, RZ, PT, P0 ;  /* 0x000000ff0500720c */ /* 0x000fda0003f05300 */
[----:B------:R-:W-:Y:S05]  /*0cb0*/  @!P0 BRA `(.L_x_7) ;  /* 0x0000000000088947 */ /* 0x000fea0003800000 */
[----:B------:R0:W5:Y:S01]  /*0cc0*/  LD.E R22, desc[UR36][R4.64] ;  /* 0x0000002404167980 */ /* 0x000162000c101900 */
[----:B------:R-:W-:Y:S05]  /*0cd0*/  BRA `(.L_x_8) ;  /* 0x0000000000247947 */ /* 0x000fea0003800000 */
.L_x_7:
[----:B------:R-:W-:Y:S02]  /*0ce0*/  ULDC.64 UR4, c[0x0][0x588] ;  /* 0x0001620000047ab9 */ /* 0x000fe40000000a00 */
[----:B------:R-:W-:-:S04]  /*0cf0*/  ISETP.NE.U32.AND P0, PT, RZ, UR4, PT ;  /* 0x00000004ff007c0c */ /* 0x000fc8000bf05070 */
[----:B------:R-:W-:-:S13]  /*0d00*/  ISETP.NE.AND.EX P0, PT, RZ, UR5, PT, P0 ;  /* 0x00000005ff007c0c */ /* 0x000fda000bf05300 */
[----:B------:R-:W-:Y:S05]  /*0d10*/  @!P0 BRA `(.L_x_9) ;  /* 0x00000000000c8947 */ /* 0x000fea0003800000 */
[----:B------:R-:W0:Y:S02]  /*0d20*/  LDC.64 R22, c[0x0][0x588] ;  /* 0x00016200ff167b82 */ /* 0x000e240000000a00 */
[----:B0-----:R1:W5:Y:S01]  /*0d30*/  LDG.E R22, desc[UR36][R22.64] ;  /* 0x0000002416167981 */ /* 0x001362000c1e1900 */
[----:B------:R-:W-:Y:S05]  /*0d40*/  BRA `(.L_x_8) ;  /* 0x0000000000087947 */ /* 0x000fea0003800000 */
.L_x_9:
[----:B------:R-:W-:Y:S02]  /*0d50*/  ULDC UR4, c[0x0][0x580] ;  /* 0x0001600000047ab9 */ /* 0x000fe40000000800 */
[----:B------:R-:W-:-:S07]  /*0d60*/  IMAD.U32 R22, RZ, RZ, UR4 ;  /* 0x00000004ff167e24 */ /* 0x000fce000f8e00ff */
.L_x_8:
[----:B------:R-:W-:Y:S02]  /*0d70*/  ULDC.64 UR4, c[0x0][0x5a0] ;  /* 0x0001680000047ab9 */ /* 0x000fe40000000a00 */
[----:B------:R-:W-:-:S04]  /*0d80*/  ISETP.NE.U32.AND P0, PT, RZ, UR4, PT ;  /* 0x00000004ff007c0c */ /* 0x000fc8000bf05070 */
[----:B------:R-:W-:-:S13]  /*0d90*/  ISETP.NE.AND.EX P0, PT, RZ, UR5, PT, P0 ;  /* 0x00000005ff007c0c */ /* 0x000fda000bf05300 */
[----:B------:R-:W-:Y:S05]  /*0da0*/  @!P0 BRA `(.L_x_10) ;  /* 0x00000000001c8947 */ /* 0x000fea0003800000 */
[----:B0-----:R-:W0:Y:S02]  /*0db0*/  LDC.64 R4, c[0x0][0x5a0] ;  /* 0x00016800ff047b82 */ /* 0x001e240000000a00 */
[----:B0-----:R-:W2:Y:S02]  /*0dc0*/  LDG.E.64 R4, desc[UR36][R4.64] ;  /* 0x0000002404047981 */ /* 0x001ea4000c1e1b00 */
[----:B--2---:R-:W-:-:S04]  /*0dd0*/  ISETP.NE.U32.AND P0, PT, R4, RZ, PT ;  /* 0x000000ff0400720c */ /* 0x004fc80003f05070 */
[----:B------:R-:W-:-:S13]  /*0de0*/  ISETP.NE.AND.EX P0, PT, R5, RZ, PT, P0 ;  /* 0x000000ff0500720c */ /* 0x000fda0003f05300 */
[----:B------:R-:W-:Y:S05]  /*0df0*/  @!P0 BRA `(.L_x_10) ;  /* 0x0000000000088947 */ /* 0x000fea0003800000 */
[----:B-1----:R0:W5:Y:S01]  /*0e00*/  LD.E R23, desc[UR36][R4.64] ;  /* 0x0000002404177980 */ /* 0x002162000c101900 */
[----:B------:R-:W-:Y:S05]  /*0e10*/  BRA `(.L_x_11) ;  /* 0x0000000000247947 */ /* 0x000fea0003800000 */
.L_x_10:
[----:B------:R-:W-:Y:S02]  /*0e20*/  ULDC.64 UR4, c[0x0][0x590] ;  /* 0x0001640000047ab9 */ /* 0x000fe40000000a00 */
[----:B------:R-:W-:-:S04]  /*0e30*/  ISETP.NE.U32.AND P0, PT, RZ, UR4, PT ;  /* 0x00000004ff007c0c */ /* 0x000fc8000bf05070 */
[----:B------:R-:W-:-:S13]  /*0e40*/  ISETP.NE.AND.EX P0, PT, RZ, UR5, PT, P0 ;  /* 0x00000005ff007c0c */ /* 0x000fda000bf05300 */
[----:B------:R-:W-:Y:S05]  /*0e50*/  @!P0 BRA `(.L_x_12) ;  /* 0x00000000000c8947 */ /* 0x000fea0003800000 */
[----:B0-----:R-:W1:Y:S02]  /*0e60*/  LDC.64 R4, c[0x0][0x590] ;  /* 0x00016400ff047b82 */ /* 0x001e640000000a00 */
[----:B-1----:R1:W5:Y:S01]  /*0e70*/  LDG.E R23, desc[UR36][R4.64] ;  /* 0x0000002404177981 */ /* 0x002362000c1e1900 */
[----:B------:R-:W-:Y:S05]  /*0e80*/  BRA `(.L_x_11) ;  /* 0x0000000000087947 */ /* 0x000fea0003800000 */
.L_x_12:
[----:B------:R-:W-:Y:S02]  /*0e90*/  ULDC UR4, c[0x0][0x584] ;  /* 0x0001610000047ab9 */ /* 0x000fe40000000800 */
[----:B-1----:R-:W-:-:S07]  /*0ea0*/  IMAD.U32 R23, RZ, RZ, UR4 ;  /* 0x00000004ff177e24 */ /* 0x002fce000f8e00ff */
.L_x_11:
[----:B------:R-:W-:-:S13]  /*0eb0*/  LOP3.LUT P0, RZ, R0, 0xff, RZ, 0xc0, !PT ;  /* 0x000000ff00ff7812 */ /* 0x000fda000780c0ff */
[----:B------:R-:W-:Y:S05]  /*0ec0*/  @!P0 EXIT ;  /* 0x000000000000894d */ /* 0x000fea0003800000 */
[----:B------:R-:W-:Y:S01]  /*0ed0*/  ULDC UR4, c[0x0][0x28c] ;  /* 0x0000a30000047ab9 */ /* 0x000fe20000000800 */
[----:B------:R-:W-:Y:S01]  /*0ee0*/  UMOV UR38, URZ ;  /* 0x0000003f00267c82 */ /* 0x000fe20008000000 */
[----:B------:R-:W-:Y:S01]  /*0ef0*/  UIADD3 UR4, UR4, 0x7f, URZ ;  /* 0x0000007f04047890 */ /* 0x000fe2000fffe03f */
[----:B------:R-:W-:-:S03]  /*0f00*/  UMOV UR39, URZ ;  /* 0x0000003f00277c82 */ /* 0x000fc60008000000 */
[----:B------:R-:W-:-:S04]  /*0f10*/  USHF.R.S32.HI UR5, URZ, 0x1f, UR4 ;  /* 0x0000001f3f057899 */ /* 0x000fc80008011404 */
[----:B------:R-:W-:-:S04]  /*0f20*/  ULEA.HI UR5, UR5, UR4, URZ, 0x7 ;  /* 0x0000000405057291 */ /* 0x000fc8000f8f383f */
[----:B------:R-:W-:-:S12]  /*0f30*/  USHF.R.S32.HI UR40, URZ, 0x7, UR5 ;  /* 0x000000073f287899 */ /* 0x000fd80008011405 */
.L_x_98:
[----:B------:R-:W-:Y:S01]  /*0f40*/  LOP3.LUT R0, R18, 0x80, RZ, 0xc0, !PT ;  /* 0x0000008012007812 */ /* 0x000fe200078ec0ff */
[----:B------:R-:W2:Y:S01]  /*0f50*/  S2UR UR7, SR_CgaCtaId ;  /* 0x00000000000779c3 */ /* 0x000ea20000008800 */
[----:B------:R-:W-:Y:S02]  /*0f60*/  UMOV UR6, 0x400 ;  /* 0x0000040000067882 */ /* 0x000fe40000000000 */
[----:B------:R-:W-:-:S06]  /*0f70*/  SHF.R.U32.HI R0, RZ, 0x7, R0 ;  /* 0x00000007ff007819 */ /* 0x000fcc0000011600 */
[----:B------:R-:W3:Y:S01]  /*0f80*/  SHFL.IDX PT, R0, R0, RZ, 0x1f ;  /* 0x00001fff00007589 */ /* 0x000ee200000e0000 */
[----:B--2---:R-:W-:Y:S01]  /*0f90*/  ULEA UR6, UR7, UR6, 0x18 ;  /* 0x0000000607067291 */ /* 0x004fe2000f8ec03f */
[----:B---3--:R-:W-:-:S13]  /*0fa0*/  R2UR UR4, R0 ;  /* 0x00000000000472ca */ /* 0x008fda00000e0000 */
[----:B------:R-:W-:-:S04]  /*0fb0*/  ULEA.HI UR5, UR4, UR4, URZ, 0x1 ;  /* 0x0000000404057291 */ /* 0x000fc8000f8f083f */
[----:B------:R-:W-:-:S04]  /*0fc0*/  ULOP3.LUT UR5, UR5, 0x7fffe, URZ, 0xc0, !UPT ;  /* 0x0007fffe05057892 */ /* 0x000fc8000f8ec03f */
[----:B------:R-:W-:-:S03]  /*0fd0*/  UIADD3 UR5, UR4, -UR5, URZ ;  /* 0x8000000504057290 */ /* 0x000fc6000fffe03f */
[----:B------:R-:W-:Y:S01]  /*0fe0*/  ULDC UR4, c[0x0][0x28c] ;  /* 0x0000a30000047ab9 */ /* 0x000fe20000000800 */
[----:B------:R-:W-:Y:S01]  /*0ff0*/  ULEA UR5, UR5, UR6, 0xd ;  /* 0x0000000605057291 */ /* 0x000fe2000f8e683f */
[----:B------:R-:W-:-:S03]  /*1000*/  ISETP.LT.AND P0, PT, RZ, UR4, PT ;  /* 0x00000004ff007c0c */ /* 0x000fc6000bf01270 */
[----:B------:R-:W-:-:S04]  /*1010*/  UIADD3 UR5, UR5, 0x100, URZ ;  /* 0x0000010005057890 */ /* 0x000fc8000fffe03f */
[----:B------:R-:W-:-:S04]  /*1020*/  USHF.R.U32.HI UR5, URZ, 0x4, UR5 ;  /* 0x000000043f057899 */ /* 0x000fc80008011605 */
[----:B------:R-:W-:Y:S02]  /*1030*/  ULOP3.LUT UR41, UR5, 0x3fff, URZ, 0xc0, !UPT ;  /* 0x00003fff05297892 */ /* 0x000fe4000f8ec03f */
[----:B0---4-:R-:W-:Y:S10]  /*1040*/  @P0 BRA `(.L_x_13) ;  /* 0x0000000000400947 */ /* 0x011ff40003800000 */
[----:B------:R-:W-:Y:S01]  /*1050*/  MOV R0, 0x0 ;  /* 0x0000000000007802 */ /* 0x000fe20000000f00 */
[----:B------:R-:W-:Y:S01]  /*1060*/  ULDC.64 UR4, c[0x4][0x68] ;  /* 0x01001a0000047ab9 */ /* 0x000fe20000000a00 */
[----:B------:R-:W-:Y:S01]  /*1070*/  ULDC.64 UR6, c[0x4][0x8] ;  /* 0x0100020000067ab9 */ /* 0x000fe20000000a00 */
[----:B01----:R-:W-:Y:S01]  /*1080*/  IMAD.U32 R4, RZ, RZ, UR4 ;  /* 0x00000004ff047e24 */ /* 0x003fe2000f8e00ff */
[----:B------:R0:W1:Y:S01]  /*1090*/  LDC.64 R14, c[0x4][R0] ;  /* 0x01000000000e7b82 */ /* 0x0000620000000a00 */
[----:B------:R-:W-:Y:S01]  /*10a0*/  IMAD.U32 R5, RZ, RZ, UR5 ;  /* 0x00000005ff057e24 */ /* 0x000fe2000f8e00ff */
[----:B------:R-:W-:Y:S01]  /*10b0*/  ULDC.64 UR4, c[0x4][0x70] ;  /* 0x01001c0000047ab9 */ /* 0x000fe20000000a00 */
[----:B------:R-:W-:Y:S02]  /*10c0*/  IMAD.U32 R10, RZ, RZ, UR6 ;  /* 0x00000006ff0a7e24 */ /* 0x000fe4000f8e00ff */
[----:B------:R-:W-:Y:S02]  /*10d0*/  IMAD.U32 R6, RZ, RZ, UR4 ;  /* 0x00000004ff067e24 */ /* 0x000fe4000f8e00ff */
[----:B------:R-:W-:-:S02]  /*10e0*/  IMAD.U32 R7, RZ, RZ, UR5 ;  /* 0x00000005ff077e24 */ /* 0x000fc4000f8e00ff */
[----:B------:R-:W-:Y:S02]  /*10f0*/  IMAD.U32 R11, RZ, RZ, UR7 ;  /* 0x00000007ff0b7e24 */ /* 0x000fe4000f8e00ff */
[----:B------:R-:W-:Y:S02]  /*1100*/  IMAD.MOV.U32 R8, RZ, RZ, 0x1e1 ;  /* 0x000001e1ff087424 */ /* 0x000fe400078e00ff */
[----:B------:R-:W-:Y:S02]  /*1110*/  IMAD.MOV.U32 R12, RZ, RZ, 0x1 ;  /* 0x00000001ff0c7424 */ /* 0x000fe400078e00ff */
[----:B0-----:R-:W-:-:S07]  /*1120*/  IMAD.MOV.U32 R13, RZ, RZ, RZ ;  /* 0x000000ffff0d7224 */ /* 0x001fce00078e00ff */
[----:B------:R-:W-:-:S07]  /*1130*/  LEPC R20, `(.L_x_13) ;  /* 0x000000001014794e */ /* 0x000fce0000000000 */
[----:B-1---5:R-:W-:Y:S05]  /*1140*/  CALL.ABS.NOINC R14 ;  /* 0x000000000e007343 */ /* 0x022fea0003c00000 */
.L_x_13:
[----:B------:R-:W-:-:S04]  /*1150*/  LOP3.LUT R0, R19, 0x1, RZ, 0xfc, !PT ;  /* 0x0000000113007812 */ /* 0x000fc800078efcff */
[----:B------:R-:W-:-:S13]  /*1160*/  ISETP.NE.AND P0, PT, R0, 0x3, PT ;  /* 0x000000030000780c */ /* 0x000fda0003f05270 */
[----:B------:R-:W-:Y:S05]  /*1170*/  @!P0 BRA `(.L_x_14) ;  /* 0x0000000000048947 */ /* 0x000fea0003800000 */
[----:B------:R-:W-:Y:S01]  /*1180*/  BPT.TRAP 0x1 ;  /* 0x000000040000795c */ /* 0x000fe20000300000 */
.L_x_14:
[----:B------:R-:W2:Y:S01]  /*1190*/  S2UR UR5, SR_CgaCtaId ;  /* 0x00000000000579c3 */ /* 0x000ea20000008800 */
[----:B------:R-:W-:Y:S01]  /*11a0*/  UMOV UR4, 0x400 ;  /* 0x0000040000047882 */ /* 0x000fe20000000000 */
[----:B------:R-:W-:Y:S02]  /*11b0*/  IMAD.U32 R0, RZ, RZ, UR38 ;  /* 0x00000026ff007e24 */ /* 0x000fe4000f8e00ff */
[----:B------:R-:W-:-:S03]  /*11c0*/  IMAD.U32 R3, RZ, RZ, UR39 ;  /* 0x00000027ff037e24 */ /* 0x000fc6000f8e00ff */
[----:B------:R-:W-:Y:S01]  /*11d0*/  SHF.L.U32 R0, R0, 0x1f, RZ ;  /* 0x0000001f00007819 */ /* 0x000fe200000006ff */
[----:B--2---:R-:W-:-:S06]  /*11e0*/  ULEA UR4, UR5, UR4, 0x18 ;  /* 0x0000000405047291 */ /* 0x004fcc000f8ec03f */
[----:B------:R-:W-:-:S04]  /*11f0*/  IMAD.U32 R6, RZ, RZ, UR4 ;  /* 0x00000004ff067e24 */ /* 0x000fc8000f8e00ff */
[----:B------:R-:W-:-:S04]  /*1200*/  IMAD R3, R3, 0x8, R6 ;  /* 0x0000000803037824 */ /* 0x000fc800078e0206 */
[----:B------:R2:W3:Y:S01]  /*1210*/  SYNCS.PHASECHK.TRANS64.TRYWAIT P1, [R3+URZ], R0 ;  /* 0x00000000030075a7 */ /* 0x0004e2000802017f */
[----:B------:R-:W-:Y:S05]  /*1220*/  @!P0 BRA `(.L_x_15) ;  /* 0x0000000000048947 */ /* 0x000fea0003800000 */
[----:B------:R-:W-:Y:S01]  /*1230*/  BPT.TRAP 0x1 ;  /* 0x000000040000795c */ /* 0x000fe20000300000 */
.L_x_15:
[----:B---3--:R-:W-:Y:S05]  /*1240*/  @P1 BRA `(.L_x_16) ;  /* 0x0000000000081947 */ /* 0x008fea0003800000 */
[----:B------:R-:W3:Y:S02]  /*1250*/  SYNCS.PHASECHK.TRANS64.TRYWAIT P1, [R3+URZ], R0 ;  /* 0x00000000030075a7 */ /* 0x000ee4000802017f */
[----:B---3--:R-:W-:Y:S05]  /*1260*/  @!P1 BRA `(.L_x_17) ;  /* 0x00000044002c9947 */ /* 0x008fea0003800000 */
.L_x_16:
[----:B------:R-:W-:-:S04]  /*1270*/  UISETP.LT.AND UP0, UPT, UR40, 0x1, UPT ;  /* 0x000000012800788c */ /* 0x000fc8000bf01270 */
[----:B------:R-:W-:-:S06]  /*1280*/  USEL UR4, UR40, 0x1, UP0 ;  /* 0x0000000128047887 */ /* 0x000fcc0008000000 */
[----:B--23--:R-:W-:Y:S01]  /*1290*/  IMAD.U32 R0, RZ, RZ, UR4 ;  /* 0x00000004ff007e24 */ /* 0x00cfe2000f8e00ff */
[----:B------:R-:W-:Y:S05]  /*12a0*/  WARPSYNC.ALL ;  /* 0x0000000000007948 */ /* 0x000fea0003800000 */
[----:B------:R-:W-:-:S04]  /*12b0*/  IADD3 R0, -R0, UR40, RZ ;  /* 0x0000002800007c10 */ /* 0x000fc8000fffe1ff */
[----:B------:R-:W-:Y:S02]  /*12c0*/  ISETP.GE.AND P1, PT, R0, 0x1, PT ;  /* 0x000000010000780c */ /* 0x000fe40003f26270 */
[----:B------:R-:W-:Y:S01]  /*12d0*/  R2UR UR4, R6 ;  /* 0x00000000060472ca */ /* 0x000fe200000e0000 */
[----:B------:R-:W-:Y:S01]  /*12e0*/  WARPGROUP.ARRIVE ;  /* 0x00000000000079c5 */ /* 0x000fe20000000000 */
[----:B------:R-:W-:Y:S01]  /*12f0*/  UMOV UR9, 0x40000040 ;  /* 0x4000004000097882 */ /* 0x000fe20000000000 */
[----:B------:R-:W-:-:S10]  /*1300*/  UMOV UR11, 0x40000040 ;  /* 0x40000040000b7882 */ /* 0x000fd40000000000 */
[----:B------:R-:W-:-:S04]  /*1310*/  UIADD3 UR4, UR4, 0x14100, URZ ;  /* 0x0001410004047890 */ /* 0x000fc8000fffe03f */
[----:B------:R-:W-:-:S04]  /*1320*/  USHF.R.U32.HI UR4, URZ, 0x4, UR4 ;  /* 0x000000043f047899 */ /* 0x000fc80008011604 */
[----:B------:R-:W-:Y:S02]  /*1330*/  ULOP3.LUT UR5, UR4, 0x3fff, URZ, 0xc0, !UPT ;  /* 0x00003fff04057892 */ /* 0x000fe4000f8ec03f */
[----:B------:R-:W-:Y:S02]  /*1340*/  ULOP3.LUT UR4, UR41, 0x10000, URZ, 0xfc, !UPT ;  /* 0x0001000029047892 */ /* 0x000fe4000f8efc3f */
[----:B------:R-:W-:Y:S02]  /*1350*/  ULOP3.LUT UR5, UR5, 0x10000, URZ, 0xfc, !UPT ;  /* 0x0001000005057892 */ /* 0x000fe4000f8efc3f */
[----:B------:R-:W-:Y:S02]  /*1360*/  ULEA UR6, UR39, UR4, 0xa ;  /* 0x0000000427067291 */ /* 0x000fe4000f8e503f */
[----:B------:R-:W-:-:S05]  /*1370*/  ULEA UR7, UR39, UR5, 0x9 ;  /* 0x0000000527077291 */ /* 0x000fca000f8e483f */
[----:B------:R-:W-:Y:S02]  /*1380*/  UMOV UR8, UR6 ;  /* 0x0000000600087c82 */ /* 0x000fe40008000000 */
[----:B------:R-:W-:Y:S02]  /*1390*/  UMOV UR10, UR7 ;  /* 0x00000007000a7c82 */ /* 0x000fe40008000000 */
[----:B------:R-:W-:Y:S01]  /*13a0*/  IGMMA.64x64x32.S8.S8 R24, gdesc[UR8], RZ, !UPT, gsb0 ;  /* 0x01e00000081879f1 */ /* 0x000fe2000c0410ff */
[----:B------:R-:W-:Y:S02]  /*13b0*/  UIADD3 UR8, UR6, 0x2, URZ ;  /* 0x0000000206087890 */ /* 0x000fe4000fffe03f */
[----:B------:R-:W-:Y:S01]  /*13c0*/  UIADD3 UR10, UR7, 0x2, URZ ;  /* 0x00000002070a7890 */ /* 0x000fe2000fffe03f */
[----:B------:R-:W-:Y:S01]  /*13d0*/  UMOV UR9, 0x40000040 ;  /* 0x4000004000097882 */ /* 0x000fe20000000000 */
[----:B------:R-:W-:Y:S01]  /*13e0*/  UMOV UR11, 0x40000040 ;  /* 0x40000040000b7882 */ /* 0x000fe20000000000 */
[----:B------:R-:W-:-:S02]  /*13f0*/  WARPGROUP.DEPBAR.LE gsb0, 0x0 ;  /* 0x00008000000079c5 */ /* 0x000fc40000010000 */
[----:B------:R-:W-:-:S06]  /*1400*/  WARPGROUP.ARRIVE ;  /* 0x00000000000079c5 */ /* 0x000fcc0000000000 */
[----:B------:R-:W-:Y:S01]  /*1410*/  IGMMA.64x64x32.S8.S8 R24, gdesc[UR8], R24, gsb0 ;  /* 0x01e00000081879f1 */ /* 0x000fe20008041018 */
[----:B------:R-:W-:Y:S02]  /*1420*/  UIADD3 UR8, UR6, 0x4, URZ ;  /* 0x0000000406087890 */ /* 0x000fe4000fffe03f */
[----:B------:R-:W-:Y:S01]  /*1430*/  UIADD3 UR10, UR7, 0x4, URZ ;  /* 0x00000004070a7890 */ /* 0x000fe2000fffe03f */
[----:B------:R-:W-:Y:S01]  /*1440*/  UMOV UR9, 0x40000040 ;  /* 0x4000004000097882 */ /* 0x000fe20000000000 */
[----:B------:R-:W-:Y:S01]  /*1450*/  UMOV UR11, 0x40000040 ;  /* 0x40000040000b7882 */ /* 0x000fe20000000000 */
[----:B------:R-:W-:Y:S02]  /*1460*/  WARPGROUP.DEPBAR.LE gsb0, 0x0 ;  /* 0x00008000000079c5 */ /* 0x000fe40000010000 */
        /* <DEDUP_REMOVED lines=8> */
[----:B------:R-:W-:Y:S03]  /*14f0*/  IGMMA.64x64x32.S8.S8 R24, gdesc[UR8], R24, gsb0 ;  /* 0x01e00000081879f1 */ /* 0x000fe60008041018 */
[----:B------:R-:W-:Y:S02]  /*1500*/  WARPGROUP.DEPBAR.LE gsb0, 0x0 ;  /* 0x00008000000079c5 */ /* 0x000fe40000010000 */
[----:B------:R-:W-:Y:S05]  /*1510*/  @!P1 BRA `(.L_x_18) ;  /* 0x0000000400209947 */ /* 0x000fea0003800000 */
[----:B------:R-:W-:Y:S02]  /*1520*/  UIADD3 UR6, UR39, 0x1, URZ ;  /* 0x0000000127067890 */ /* 0x000fe4000fffe03f */
[----:B------:R-:W-:Y:S02]  /*1530*/  IMAD.U32 R3, RZ, RZ, UR39 ;  /* 0x00000027ff037e24 */ /* 0x000fe4000f8e00ff */
[----:B------:R-:W-:-:S04]  /*1540*/  UISETP.NE.AND UP0, UPT, UR6, 0x5, UPT ;  /* 0x000000050600788c */ /* 0x000fc8000bf05270 */
[----:B------:R-:W-:Y:S02]  /*1550*/  USEL UR7, URZ, 0x1, UP0 ;  /* 0x000000013f077887 */ /* 0x000fe40008000000 */
[----:B------:R-:W-:Y:S02]  /*1560*/  USEL UR6, UR6, URZ, UP0 ;  /* 0x0000003f06067287 */ /* 0x000fe40008000000 */
[----:B------:R-:W-:-:S06]  /*1570*/  ULOP3.LUT UR7, UR38, UR7, URZ, 0x3c, !UPT ;  /* 0x0000000726077292 */ /* 0x000fcc000f8e3c3f */
[----:B------:R-:W-:-:S07]  /*1580*/  IMAD.U32 R7, RZ, RZ, UR7 ;  /* 0x00000007ff077e24 */ /* 0x000fce000f8e00ff */
.L_x_25:
[----:B------:R-:W-:Y:S05]  /*1590*/  @!P0 BRA `(.L_x_19) ;  /* 0x0000000000048947 */ /* 0x000fea0003800000 */
[----:B------:R-:W-:Y:S01]  /*15a0*/  BPT.TRAP 0x1 ;  /* 0x000000040000795c */ /* 0x000fe20000300000 */
.L_x_19:
[----:B------:R-:W2:Y:S01]  /*15b0*/  S2UR UR8, SR_CgaCtaId ;  /* 0x00000000000879c3 */ /* 0x000ea20000008800 */
[----:B------:R-:W-:Y:S01]  /*15c0*/  UMOV UR7, 0x400 ;  /* 0x0000040000077882 */ /* 0x000fe20000000000 */
[----:B01----:R-:W-:Y:S01]  /*15d0*/  IMAD.U32 R5, RZ, RZ, UR6 ;  /* 0x00000006ff057e24 */ /* 0x003fe2000f8e00ff */
[----:B------:R-:W-:Y:S01]  /*15e0*/  SHF.L.U32 R4, R7, 0x1f, RZ ;  /* 0x0000001f07047819 */ /* 0x000fe200000006ff */
[----:B--2---:R-:W-:-:S06]  /*15f0*/  ULEA UR7, UR8, UR7, 0x18 ;  /* 0x0000000708077291 */ /* 0x004fcc000f8ec03f */
[----:B------:R-:W-:-:S04]  /*1600*/  IMAD.U32 R6, RZ, RZ, UR7 ;  /* 0x00000007ff067e24 */ /* 0x000fc8000f8e00ff */
[----:B------:R-:W-:-:S04]  /*1610*/  IMAD R5, R5, 0x8, R6 ;  /* 0x0000000805057824 */ /* 0x000fc800078e0206 */
[----:B------:R0:W1:Y:S01]  /*1620*/  SYNCS.PHASECHK.TRANS64.TRYWAIT P1, [R5+URZ], R4 ;  /* 0x00000004050075a7 */ /* 0x000062000802017f */
[----:B------:R-:W-:Y:S05]  /*1630*/  @!P0 BRA `(.L_x_20) ;  /* 0x0000000000048947 */ /* 0x000fea0003800000 */
[----:B------:R-:W-:Y:S01]  /*1640*/  BPT.TRAP 0x1 ;  /* 0x000000040000795c */ /* 0x000fe20000300000 */
.L_x_20:
[----:B-1----:R-:W-:Y:S05]  /*1650*/  @P1 BRA `(.L_x_21) ;  /* 0x0000000000081947 */ /* 0x002fea0003800000 */
[----:B------:R-:W1:Y:S02]  /*1660*/  SYNCS.PHASECHK.TRANS64.TRYWAIT P1, [R5+URZ], R4 ;  /* 0x00000004050075a7 */ /* 0x000e64000802017f */
[----:B-1----:R-:W-:Y:S05]  /*1670*/  @!P1 BRA `(.L_x_22) ;  /* 0x00000040003c9947 */ /* 0x002fea0003800000 */
.L_x_21:
[----:B------:R-:W-:Y:S01]  /*1680*/  ULEA UR7, UR6, UR4, 0xa ;  /* 0x0000000406077291 */ /* 0x000fe2000f8e503f */
[----:B------:R-:W-:Y:S01]  /*1690*/  WARPGROUP.ARRIVE ;  /* 0x00000000000079c5 */ /* 0x000fe20000000000 */
[----:B------:R-:W-:Y:S01]  /*16a0*/  ULEA UR12, UR6, UR5, 0x9 ;  /* 0x00000005060c7291 */ /* 0x000fe2000f8e483f */
[----:B------:R-:W-:Y:S01]  /*16b0*/  UMOV UR9, 0x40000040 ;  /* 0x4000004000097882 */ /* 0x000fe20000000000 */
[----:B------:R-:W-:-:S03]  /*16c0*/  UMOV UR11, 0x40000040 ;  /* 0x40000040000b7882 */ /* 0x000fc60000000000 */
[----:B------:R-:W-:Y:S02]  /*16d0*/  UMOV UR8, UR7 ;  /* 0x0000000700087c82 */ /* 0x000fe40008000000 */
[----:B------:R-:W-:Y:S02]  /*16e0*/  UMOV UR10, UR12 ;  /* 0x0000000c000a7c82 */ /* 0x000fe40008000000 */
[----:B------:R-:W-:Y:S01]  /*16f0*/  IGMMA.64x64x32.S8.S8 R24, gdesc[UR8], R24, gsb0 ;  /* 0x01e00000081879f1 */ /* 0x000fe20008041018 */
        /* <DEDUP_REMOVED lines=23> */
[----:B------:R-:W-:Y:S01]  /*1870*/  BPT.TRAP 0x1 ;  /* 0x000000040000795c */ /* 0x000fe20000300000 */
.L_x_23:
[----:B01----:R-:W-:Y:S01]  /*1880*/  IMAD R4, R3, 0x8, R6 ;  /* 0x0000000803047824 */ /* 0x003fe200078e0206 */
[----:B------:R-:W-:-:S03]  /*1890*/  ISETP.GT.U32.AND P1, PT, R19, 0x1, PT ;  /* 0x000000011300780c */ /* 0x000fc60003f24070 */
[----:B------:R-:W-:-:S05]  /*18a0*/  VIADD R4, R4, 0x28 ;  /* 0x0000002804047836 */ /* 0x000fca0000000000 */
[----:B------:R-:W-:-:S04]  /*18b0*/  PRMT R4, RZ, 0x654, R4 ;  /* 0x00000654ff047816 */ /* 0x000fc80000000004 */
[----:B------:R0:W-:Y:S01]  /*18c0*/  SYNCS.ARRIVE.TRANS64.RED.A1T0 RZ, [R4+URZ], RZ ;  /* 0x000000ff04ff79a7 */ /* 0x0001e2000810043f */
[----:B------:R-:W-:Y:S05]  /*18d0*/  @P1 BRA `(.L_x_24) ;  /* 0x0000000000041947 */ /* 0x000fea0003800000 */
[----:B------:R-:W-:Y:S01]  /*18e0*/  BPT.TRAP 0x1 ;  /* 0x000000040000795c */ /* 0x000fe20000300000 */
.L_x_24:
[----:B------:R-:W-:Y:S01]  /*18f0*/  UIADD3 UR6, UR6, 0x1, URZ ;  /* 0x0000000106067890 */ /* 0x000fe2000fffe03f */
[C---:B------:R-:W-:Y:S01]  /*1900*/  ISETP.GT.AND P2, PT, R0.reuse, 0x1, PT ;  /* 0x000000010000780c */ /* 0x040fe20003f44270 */
[----:B------:R-:W-:Y:S02]  /*1910*/  VIADD R3, R3, 0x1 ;  /* 0x0000000103037836 */ /* 0x000fe40000000000 */
[----:B------:R-:W-:Y:S01]  /*1920*/  UISETP.NE.AND UP0, UPT, UR6, 0x5, UPT ;  /* 0x000000050600788c */ /* 0x000fe2000bf05270 */
[----:B------:R-:W-:Y:S02]  /*1930*/  VIADD R0, R0, 0xffffffff ;  /* 0xffffffff00007836 */ /* 0x000fe40000000000 */
[C---:B------:R-:W-:Y:S01]  /*1940*/  ISETP.NE.AND P1, PT, R3.reuse, 0x5, PT ;  /* 0x000000050300780c */ /* 0x040fe20003f25270 */
[----:B------:R-:W-:Y:S02]  /*1950*/  USEL UR7, URZ, 0x1, UP0 ;  /* 0x000000013f077887 */ /* 0x000fe40008000000 */
[----:B------:R-:W-:Y:S01]  /*1960*/  USEL UR6, UR6, URZ, UP0 ;  /* 0x0000003f06067287 */ /* 0x000fe20008000000 */
[----:B------:R-:W-:-:S03]  /*1970*/  SEL R3, R3, RZ, P1 ;  /* 0x000000ff03037207 */ /* 0x000fc60000800000 */
[----:B------:R-:W-:Y:S01]  /*1980*/  LOP3.LUT R7, R7, UR7, RZ, 0x3c, !PT ;  /* 0x0000000707077c12 */ /* 0x000fe2000f8e3cff */
[----:B------:R-:W-:Y:S07]  /*1990*/  @P2 BRA `(.L_x_25) ;  /* 0xfffffff800fc2947 */ /* 0x000fee000383ffff */
.L_x_18:
[----:B------:R-:W2:Y:S02]  /*19a0*/  LDC R0, c[0x0][0x28c] ;  /* 0x0000a300ff007b82 */ /* 0x000ea40000000800 */
[----:B--2---:R-:W-:-:S13]  /*19b0*/  ISETP.GE.AND P1, PT, R0, 0x1, PT ;  /* 0x000000010000780c */ /* 0x004fda0003f26270 */
[----:B------:R-:W-:Y:S05]  /*19c0*/  @!P1 BRA `(.L_x_26) ;  /* 0x0000000000409947 */ /* 0x000fea0003800000 */
[----:B------:R-:W-:Y:S05]  /*19d0*/  @!P0 BRA `(.L_x_27) ;  /* 0x0000000000048947 */ /* 0x000fea0003800000 */
[----:B------:R-:W-:Y:S01]  /*19e0*/  BPT.TRAP 0x1 ;  /* 0x000000040000795c */ /* 0x000fe20000300000 */
.L_x_27:
[----:B------:R-:W-:Y:S01]  /*19f0*/  UISETP.LT.AND UP0, UPT, UR40, 0x1, UPT ;  /* 0x000000012800788c */ /* 0x000fe2000bf01270 */
[----:B------:R-:W-:-:S03]  /*1a00*/  ISETP.GT.U32.AND P0, PT, R19, 0x1, PT ;  /* 0x000000011300780c */ /* 0x000fc60003f04070 */
[----:B------:R-:W-:-:S04]  /*1a10*/  USEL UR6, UR40, 0x1, UP0 ;  /* 0x0000000128067887 */ /* 0x000fc80008000000 */
[----:B------:R-:W-:-:S04]  /*1a20*/  UIADD3 UR6, UR39, UR40, -UR6 ;  /* 0x0000002827067290 */ /* 0x000fc8000fffe806 */
[----:B------:R-:W-:-:S04]  /*1a30*/  UIMAD.WIDE.U32 UR4, UR6, -0x33333333, URZ ;  /* 0xcccccccd060478a5 */ /* 0x000fc8000f8e003f */
[----:B------:R-:W-:-:S04]  /*1a40*/  USHF.R.U32.HI UR4, URZ, 0x2, UR5 ;  /* 0x000000023f047899 */ /* 0x000fc80008011605 */
[----:B------:R-:W-:-:S06]  /*1a50*/  UIMAD UR6, UR4, -0x5, UR6 ;  /* 0xfffffffb040678a4 */ /* 0x000fcc000f8e0206 */
[----:B------:R-:W-:-:S04]  /*1a60*/  IMAD.U32 R3, RZ, RZ, UR6 ;  /* 0x00000006ff037e24 */ /* 0x000fc8000f8e00ff */
[----:B------:R-:W-:-:S04]  /*1a70*/  IMAD R0, R3, 0x8, R6 ;  /* 0x0000000803007824 */ /* 0x000fc800078e0206 */
[----:B------:R-:W-:-:S05]  /*1a80*/  VIADD R0, R0, 0x28 ;  /* 0x0000002800007836 */ /* 0x000fca0000000000 */
[----:B------:R-:W-:-:S04]  /*1a90*/  PRMT R0, RZ, 0x654, R0 ;  /* 0x00000654ff007816 */ /* 0x000fc80000000000 */
[----:B------:R2:W-:Y:S01]  /*1aa0*/  SYNCS.ARRIVE.TRANS64.RED.A1T0 RZ, [R0+URZ], RZ ;  /* 0x000000ff00ff79a7 */ /* 0x0005e2000810043f */
[----:B------:R-:W-:Y:S05]  /*1ab0*/  @P0 BRA `(.L_x_26) ;  /* 0x0000000000040947 */ /* 0x000fea0003800000 */
[----:B------:R-:W-:Y:S01]  /*1ac0*/  BPT.TRAP 0x1 ;  /* 0x000000040000795c */ /* 0x000fe20000300000 */
.L_x_26:
[----:B------:R-:W3:Y:S01]  /*1ad0*/  LDC R8, c[0x0][0x288] ;  /* 0x0000a200ff087b82 */ /* 0x000ee20000000800 */
[----:B01----:R-:W-:Y:S01]  /*1ae0*/  LOP3.LUT R4, R18, 0x60, RZ, 0xc0, !PT ;  /* 0x0000006012047812 */ /* 0x003fe200078ec0ff */
[----:B------:R-:W-:Y:S01]  /*1af0*/  IMAD.SHL.U32 R7, R58, 0x40, RZ ;  /* 0x000000403a077824 */ /* 0x000fe200078e00ff */
[----:B------:R-:W-:Y:S01]  /*1b00*/  UIADD3 UR39, UR40, UR39, URZ ;  /* 0x0000002728277290 */ /* 0x000fe2000fffe03f */
[----:B--2---:R-:W-:Y:S01]  /*1b10*/  SHF.R.U32.HI R0, RZ, 0x2, R18 ;  /* 0x00000002ff007819 */ /* 0x004fe20000011612 */
[----:B------:R-:W-:Y:S01]  /*1b20*/  IMAD.SHL.U32 R13, R57, 0x80, RZ ;  /* 0x00000080390d7824 */ /* 0x000fe200078e00ff */
[----:B------:R-:W-:Y:S01]  /*1b30*/  SHF.R.U32.HI R6, RZ, 0x1, R4 ;  /* 0x00000001ff067819 */ /* 0x000fe20000011604 */
[----:B------:R-:W-:Y:S01]  /*1b40*/  UISETP.GT.U32.AND UP0, UPT, UR39, 0x4, UPT ;  /* 0x000000042700788c */ /* 0x000fe2000bf04070 */
[----:B------:R-:W-:Y:S01]  /*1b50*/  LOP3.LUT R4, R18, 0x3, RZ, 0xc0, !PT ;  /* 0x0000000312047812 */ /* 0x000fe200078ec0ff */
[----:B------:R-:W-:Y:S01]  /*1b60*/  ULDC UR7, c[0x0][0x284] ;  /* 0x0000a10000077ab9 */ /* 0x000fe20000000800 */
[----:B------:R-:W-:Y:S01]  /*1b70*/  SHF.R.U32.HI R5, RZ, 0x7, R18 ;  /* 0x00000007ff057819 */ /* 0x000fe20000011612 */
[----:B------:R-:W-:Y:S01]  /*1b80*/  UISETP.LT.U32.AND UP0, UPT, UR40, 0x5, UP0 ;  /* 0x000000052800788c */ /* 0x000fe20008701070 */
[----:B------:R-:W-:Y:S01]  /*1b90*/  LOP3.LUT R3, R0, 0x7, RZ, 0xc0, !PT ;  /* 0x0000000700037812 */ /* 0x000fe200078ec0ff */
[----:B------:R-:W-:Y:S01]  /*1ba0*/  UISETP.GE.U32.AND UP1, UPT, UR40, 0x5, UPT ;  /* 0x000000052800788c */ /* 0x000fe2000bf26070 */
[----:B------:R-:W-:Y:S01]  /*1bb0*/  LOP3.LUT R0, R5, 0x1, RZ, 0xc0, !PT ;  /* 0x0000000105007812 */ /* 0x000fe200078ec0ff */
[----:B------:R-:W-:Y:S01]  /*1bc0*/  ULDC.64 UR8, c[0x0][0x5d0] ;  /* 0x0001740000087ab9 */ /* 0x000fe20000000a00 */
[----:B------:R-:W-:Y:S01]  /*1bd0*/  SHF.R.S32.HI R14, RZ, 0x1f, R59 ;  /* 0x0000001fff0e7819 */ /* 0x000fe2000001143b */
[----:B------:R-:W-:Y:S01]  /*1be0*/  UIMAD.WIDE.U32 UR4, UR39, -0x33333333, URZ ;  /* 0xcccccccd270478a5 */ /* 0x000fe2000f8e003f */
[----:B------:R-:W-:Y:S01]  /*1bf0*/  IADD3 R5, RZ, -R6, -R3 ;  /* 0x80000006ff057210 */ /* 0x000fe20007ffe803 */
[----:B------:R-:W-:Y:S01]  /*1c00*/  IMAD.SHL.U32 R10, R0, 0x40, RZ ;  /* 0x00000040000a7824 */ /* 0x000fe200078e00ff */
[----:B------:R-:W-:-:S02]  /*1c10*/  USEL UR6, URZ, 0x1, !UP0 ;  /* 0x000000013f067887 */ /* 0x000fc4000c000000 */
[----:B------:R-:W-:Y:S01]  /*1c20*/  USHF.R.U32.HI UR4, URZ, 0x2, UR5 ;  /* 0x000000023f047899 */ /* 0x000fe20008011605 */
[----:B------:R-:W-:Y:S01]  /*1c30*/  IMAD R0, R0, -0x40, R5 ;  /* 0xffffffc000007824 */ /* 0x000fe200078e0205 */
[----:B---3--:R-:W-:Y:S01]  /*1c40*/  ISETP.GE.AND P0, PT, R7, R8, PT ;  /* 0x000000080700720c */ /* 0x008fe20003f06270 */
[----:B------:R-:W-:Y:S01]  /*1c50*/  IMAD R12, R4, -0x2, R8 ;  /* 0xfffffffe040c7824 */ /* 0x000fe200078e0208 */
[----:B------:R-:W-:Y:S01]  /*1c60*/  ULOP3.LUT UR38, UR38, UR6, URZ, 0x3c, !UPT ;  /* 0x0000000626267292 */ /* 0x000fe2000f8e3c3f */
[----:B------:R-:W-:Y:S01]  /*1c70*/  IMAD.SHL.U32 R8, R18, 0x2, RZ ;  /* 0x0000000212087824 */ /* 0x000fe200078e00ff */
[----:B------:R-:W-:Y:S01]  /*1c80*/  ISETP.GE.OR P0, PT, R13, UR7, P0 ;  /* 0x000000070d007c0c */ /* 0x000fe20008706670 */
[----:B------:R-:W-:Y:S01]  /*1c90*/  IMAD R4, R14, UR8, RZ ;  /* 0x000000080e047c24 */ /* 0x000fe2000f8e02ff */
[----:B------:R-:W-:Y:S01]  /*1ca0*/  LOP3.LUT R3, R10, 0x40, R3, 0xe2, !PT ;  /* 0x000000400a037812 */ /* 0x000fe200078ee203 */
[----:B------:R-:W-:Y:S01]  /*1cb0*/  IMAD.WIDE R10, R57, 0x80, RZ ;  /* 0x00000080390a7825 */ /* 0x000fe200078e02ff */
[----:B------:R-:W-:Y:S01]  /*1cc0*/  LOP3.LUT R8, R7, 0x6, R8, 0xf8, !PT ;  /* 0x0000000607087812 */ /* 0x000fe200078ef808 */
[----:B------:R-:W-:Y:S01]  /*1cd0*/  UIMAD UR39, UR4, -0x5, UR39 ;  /* 0xfffffffb042778a4 */ /* 0x000fe2000f8e0227 */
[----:B------:R-:W-:Y:S01]  /*1ce0*/  IADD3 R20, -R13, UR7, R0 ;  /* 0x000000070d147c10 */ /* 0x000fe2000fffe100 */
[----:B------:R-:W-:Y:S01]  /*1cf0*/  IMAD R15, R59, UR9, R4 ;  /* 0x000000093b0f7c24 */ /* 0x000fe2000f8e0204 */
[----:B------:R-:W-:Y:S01]  /*1d00*/  SHF.R.S32.HI R9, RZ, 0x1f, R8 ;  /* 0x0000001fff097819 */ /* 0x000fe20000011408 */
[----:B------:R-:W-:Y:S01]  /*1d10*/  @UP1 ULOP3.LUT UR38, UR38, 0x1, UR4, 0x78, !UPT ;  /* 0x0000000126261892 */ /* 0x000fe2000f8e7804 */
[----:B------:R-:W-:Y:S01]  /*1d20*/  LOP3.LUT R65, R10, R3, R6, 0xfe, !PT ;  /* 0x000000030a417212 */ /* 0x000fe200078efe06 */
[----:B------:R-:W-:-:S02]  /*1d30*/  IMAD.IADD R58, R12, 0x1, -R7 ;  /* 0x000000010c3a7824 */ /* 0x000fc400078e0a07 */
[----:B------:R-:W-:-:S04]  /*1d40*/  IMAD.WIDE.U32 R4, R59, UR8, R8 ;  /* 0x000000083b047c25 */ /* 0x000fc8000f8e0008 */
[----:B------:R-:W-:Y:S02]  /*1d50*/  IMAD.IADD R5, R5, 0x1, R15 ;  /* 0x0000000105057824 */ /* 0x000fe400078e020f */
[----:B------:R-:W-:Y:S01]  /*1d60*/  IMAD.MOV.U32 R57, RZ, RZ, -0x1 ;  /* 0xffffffffff397424 */ /* 0x000fe200078e00ff */
[----:B------:R-:W-:Y:S06]  /*1d70*/  @P0 BRA `(.L_x_28) ;  /* 0x0000001c00100947 */ /* 0x000fec0003800000 */
[----:B------:R-:W0:Y:S01]  /*1d80*/  LDC.64 R12, c[0x0][0x5c8] ;  /* 0x00017200ff0c7b82 */ /* 0x000e220000000a00 */
[----:B------:R-:W-:Y:S01]  /*1d90*/  ULDC.64 UR4, c[0x0][0x5c0] ;  /* 0x0001700000047ab9 */ /* 0x000fe20000000a00 */
[----:B------:R-:W-:Y:S01]  /*1da0*/  BSSY B0, `(.L_x_28) ;  /* 0x00001c1000007945 */ /* 0x000fe20003800000 */
[-C--:B0-----:R-:W-:Y:S02]  /*1db0*/  IMAD R0, R11, R12.reuse, RZ ;  /* 0x0000000c0b007224 */ /* 0x081fe400078e02ff */
[----:B------:R-:W-:-:S04]  /*1dc0*/  IMAD.WIDE.U32 R4, R65, R12, R4 ;  /* 0x0000000c41047225 */ /* 0x000fc800078e0004 */
[----:B------:R-:W-:Y:S01]  /*1dd0*/  IMAD R3, R65, R13, R0 ;  /* 0x0000000d41037224 */ /* 0x000fe200078e0200 */
[----:B------:R-:W-:-:S03]  /*1de0*/  IADD3 R6, P0, R4, UR4, RZ ;  /* 0x0000000404067c10 */ /* 0x000fc6000ff1e0ff */
[----:B------:R-:W-:Y:S01]  /*1df0*/  IMAD.IADD R3, R5, 0x1, R3 ;  /* 0x0000000105037824 */ /* 0x000fe200078e0203 */
[----:B------:R-:W-:-:S04]  /*1e00*/  LEA R4, P1, R12, R6, 0x3 ;  /* 0x000000060c047211 */ /* 0x000fc800078218ff */
[----:B------:R-:W-:Y:S02]  /*1e10*/  IADD3.X R7, R3, UR5, RZ, P0, !PT ;  /* 0x0000000503077c10 */ /* 0x000fe400087fe4ff */
[----:B-----5:R-:W-:Y:S02]  /*1e20*/  ISETP.NE.AND P0, PT, R23, RZ, PT ;  /* 0x000000ff1700720c */ /* 0x020fe40003f05270 */
[----:B------:R-:W-:-:S11]  /*1e30*/  LEA.HI.X R5, R12, R7, R13, 0x3, P1 ;  /* 0x000000070c057211 */ /* 0x000fd600008f1c0d */
[----:B------:R-:W-:Y:S05]  /*1e40*/  @!P0 BRA `(.L_x_29) ;  /* 0x0000001400188947 */ /* 0x000fea0003800000 */
[----:B------:R-:W0:Y:S01]  /*1e50*/  LDC.64 R60, c[0x0][0x5b0] ;  /* 0x00016c00ff3c7b82 */ /* 0x000e220000000a00 */
[----:B------:R-:W-:Y:S01]  /*1e60*/  ULDC.64 UR4, c[0x0][0x5b8] ;  /* 0x00016e0000047ab9 */ /* 0x000fe20000000a00 */
[----:B------:R-:W-:Y:S01]  /*1e70*/  ISETP.GE.AND P3, PT, R58, 0x1, PT ;  /* 0x000000013a00780c */ /* 0x000fe20003f66270 */
[----:B------:R-:W-:Y:S01]  /*1e80*/  IMAD R0, R14, UR4, RZ ;  /* 0x000000040e007c24 */ /* 0x000fe2000f8e02ff */
[----:B------:R-:W-:Y:S01]  /*1e90*/  BSSY B1, `(.L_x_30) ;  /* 0x000000e000017945 */ /* 0x000fe20003800000 */
[C---:B------:R-:W-:Y:S01]  /*1ea0*/  IMAD.WIDE.U32 R14, R59.reuse, UR4, R8 ;  /* 0x000000043b0e7c25 */ /* 0x040fe2000f8e0008 */
[----:B------:R-:W-:Y:S02]  /*1eb0*/  ISETP.LT.OR P1, PT, R20, 0x1, !P3 ;  /* 0x000000011400780c */ /* 0x000fe40005f21670 */
[----:B------:R-:W1:Y:S01]  /*1ec0*/  LDC.64 R62, c[0x0][0x5a8] ;  /* 0x00016a00ff3e7b82 */ /* 0x000e620000000a00 */
[----:B------:R-:W-:Y:S02]  /*1ed0*/  IMAD R13, R59, UR5, R0 ;  /* 0x000000053b0d7c24 */ /* 0x000fe4000f8e0200 */
[----:B------:R-:W-:-:S02]  /*1ee0*/  IMAD.MOV.U32 R12, RZ, RZ, R14 ;  /* 0x000000ffff0c7224 */ /* 0x000fc400078e000e */
[----:B------:R-:W-:Y:S02]  /*1ef0*/  IMAD.IADD R13, R15, 0x1, R13 ;  /* 0x000000010f0d7824 */ /* 0x000fe400078e020d */
[-C--:B0-----:R-:W-:Y:S02]  /*1f00*/  IMAD R10, R11, R60.reuse, RZ ;  /* 0x0000003c0b0a7224 */ /* 0x081fe400078e02ff */
[----:B------:R-:W-:-:S04]  /*1f10*/  IMAD.WIDE.U32 R8, R65, R60, R12 ;  /* 0x0000003c41087225 */ /* 0x000fc800078e000c */
[----:B------:R-:W-:Y:S01]  /*1f20*/  IMAD R21, R65, R61, R10 ;  /* 0x0000003d41157224 */ /* 0x000fe200078e020a */
[----:B-1----:R-:W-:-:S04]  /*1f30*/  IADD3 R8, P0, R8, R62, RZ ;  /* 0x0000003e08087210 */ /* 0x002fc80007f1e0ff */
[----:B------:R-:W-:Y:S01]  /*1f40*/  IADD3.X R9, R63, R9, R21, P0, !PT ;  /* 0x000000093f097210 */ /* 0x000fe200007fe415 */
[----:B------:R-:W-:Y:S08]  /*1f50*/  @P1 BRA `(.L_x_31) ;  /* 0x0000000000041947 */ /* 0x000ff00003800000 */
[----:B------:R0:W5:Y:S02]  /*1f60*/  LDG.E.U8 R56, desc[UR36][R8.64] ;  /* 0x0000002408387981 */ /* 0x000164000c1e1100 */
.L_x_31:
[----:B------:R-:W-:Y:S05]  /*1f70*/  BSYNC B1 ;  /* 0x0000000000017941 */ /* 0x000fea0003800000 */
.L_x_30:
[----:B-----5:R-:W-:Y:S01]  /*1f80*/  LOP3.LUT R0, R56, 0xffff, RZ, 0xc0, !PT ;  /* 0x0000ffff38007812 */ /* 0x020fe200078ec0ff */
[----:B------:R-:W-:Y:S01]  /*1f90*/  IMAD.SHL.U32 R10, R60, 0x8, RZ ;  /* 0x000000083c0a7824 */ /* 0x000fe200078e00ff */
[----:B------:R-:W-:Y:S01]  /*1fa0*/  ISETP.GE.AND P2, PT, R58, 0x2, PT ;  /* 0x000000023a00780c */ /* 0x000fe20003f46270 */
[----:B------:R-:W-:Y:S01]  /*1fb0*/  BSSY B1, `(.L_x_32) ;  /* 0x000000e000017945 */ /* 0x000fe20003800000 */
[----:B------:R-:W-:Y:S02]  /*1fc0*/  PRMT R0, R0, 0x8880, RZ ;  /* 0x0000888000007816 */ /* 0x000fe400000000ff */
[----:B------:R-:W-:Y:S02]  /*1fd0*/  ISETP.LT.OR P0, PT, R20, 0x1, !P2 ;  /* 0x000000011400780c */ /* 0x000fe40005701670 */
[----:B------:R-:W-:Y:S01]  /*1fe0*/  SHF.L.U64.HI R11, R60, 0x3, R61 ;  /* 0x000000033c0b7819 */ /* 0x000fe2000001023d */
[----:B------:R-:W-:-:S04]  /*1ff0*/  IMAD R3, R0, R23, RZ ;  /* 0x0000001700037224 */ /* 0x000fc800078e02ff */
[----:B------:R-:W-:Y:S02]  /*2000*/  @!P1 IMAD R15, R24, R22, R3 ;  /* 0x00000016180f9224 */ /* 0x000fe400078e0203 */
[----:B------:R-:W-:-:S03]  /*2010*/  IMAD.WIDE.U32 R10, R65, R60, R10 ;  /* 0x0000003c410a7225 */ /* 0x000fc600078e000a */
[----:B------:R1:W-:Y:S01]  /*2020*/  @!P1 STG.E.U8 desc[UR36][R6.64], R15 ;  /* 0x0000000f06009986 */ /* 0x0003e2000c101124 */
[----:B------:R-:W-:Y:S01]  /*2030*/  IADD3 R10, P4, P5, R14, R62, R10 ;  /* 0x0000003e0e0a7210 */ /* 0x000fe20007d9e00a */
[----:B------:R-:W-:Y:S01]  /*2040*/  IMAD.IADD R14, R21, 0x1, R11 ;  /* 0x00000001150e7824 */ /* 0x000fe200078e020b */
[----:B------:R-:W-:Y:S11]  /*2050*/  @P0 BRA `(.L_x_33) ;  /* 0x00000000000c0947 */ /* 0x000ff60003800000 */
[----:B------:R-:W2:Y:S02]  /*2060*/  LDG.E.U8 R56, desc[UR36][R8.64+0x1] ;  /* 0x0000012408387981 */ /* 0x000ea4000c1e1100 */
[----:B--2---:R-:W-:-:S05]  /*2070*/  PRMT R0, R56, 0x8880, RZ ;  /* 0x0000888038007816 */ /* 0x004fca00000000ff */
[----:B------:R-:W-:-:S07]  /*2080*/  IMAD R3, R0, R23, RZ ;  /* 0x0000001700037224 */ /* 0x000fce00078e02ff */
.L_x_33:
[----:B------:R-:W-:Y:S05]  /*2090*/  BSYNC B1 ;  /* 0x0000000000017941 */ /* 0x000fea0003800000 */
.L_x_32:
[----:B------:R-:W-:Y:S01]  /*20a0*/  ISETP.LT.OR P3, PT, R20, 0x9, !P3 ;  /* 0x000000091400780c */ /* 0x000fe20005f61670 */
[----:B------:R-:W-:Y:S01]  /*20b0*/  @!P0 IMAD R25, R25, R22, R3 ;  /* 0x0000001619198224 */ /* 0x000fe200078e0203 */
[C---:B------:R-:W-:Y:S01]  /*20c0*/  ISETP.GE.AND P1, PT, R58.reuse, 0x9, PT ;  /* 0x000000093a00780c */ /* 0x040fe20003f26270 */
[----:B------:R-:W-:Y:S01]  /*20d0*/  BSSY B1, `(.L_x_34) ;  /* 0x000000b000017945 */ /* 0x000fe20003800000 */
[----:B------:R-:W-:Y:S02]  /*20e0*/  IADD3.X R11, R13, R63, R14, P4, P5 ;  /* 0x0000003f0d0b7210 */ /* 0x000fe400027ea40e */
[----:B------:R2:W-:Y:S01]  /*20f0*/  @!P0 STG.E.U8 desc[UR36][R6.64+0x1], R25 ;  /* 0x0000011906008986 */ /* 0x0005e2000c101124 */
[----:B------:R-:W-:Y:S02]  /*2100*/  ISETP.GE.AND P0, PT, R58, 0xa, PT ;  /* 0x0000000a3a00780c */ /* 0x000fe40003f06270 */
[C---:B------:R-:W-:Y:S02]  /*2110*/  ISETP.LT.OR P2, PT, R20.reuse, 0x9, !P2 ;  /* 0x000000091400780c */ /* 0x040fe40005741670 */
[----:B------:R-:W-:-:S02]  /*2120*/  ISETP.LT.OR P5, PT, R20, 0x1, !P1 ;  /* 0x000000011400780c */ /* 0x000fc40004fa1670 */
[----:B------:R-:W-:Y:S01]  /*2130*/  ISETP.LT.OR P4, PT, R20, 0x1, !P0 ;  /* 0x000000011400780c */ /* 0x000fe20004781670 */
[----:B------:R-:W-:-:S12]  /*2140*/  @P3 BRA `(.L_x_35) ;  /* 0x00000000000c3947 */ /* 0x000fd80003800000 */
[----:B------:R-:W3:Y:S02]  /*2150*/  LDG.E.U8 R56, desc[UR36][R10.64] ;  /* 0x000000240a387981 */ /* 0x000ee4000c1e1100 */
[----:B---3--:R-:W-:-:S05]  /*2160*/  PRMT R0, R56, 0x8880, RZ ;  /* 0x0000888038007816 */ /* 0x008fca00000000ff */
[----:B------:R-:W-:-:S07]  /*2170*/  IMAD R3, R0, R23, RZ ;  /* 0x0000001700037224 */ /* 0x000fce00078e02ff */
.L_x_35:
[----:B------:R-:W-:Y:S05]  /*2180*/  BSYNC B1 ;  /* 0x0000000000017941 */ /* 0x000fea0003800000 */
.L_x_34:
[----:B------:R-:W-:Y:S01]  /*2190*/  @!P3 IMAD R13, R26, R22, R3 ;  /* 0x000000161a0db224 */ /* 0x000fe200078e0203 */
[----:B------:R-:W-:Y:S04]  /*21a0*/  BSSY B1, `(.L_x_36) ;  /* 0x0000006000017945 */ /* 0x000fe80003800000 */
[----:B------:R3:W-:Y:S01]  /*21b0*/  @!P3 STG.E.U8 desc[UR36][R4.64], R13 ;  /* 0x0000000d0400b986 */ /* 0x0007e2000c101124 */
[----:B------:R-:W-:Y:S05]  /*21c0*/  @P2 BRA `(.L_x_37) ;  /* 0x00000000000c2947 */ /* 0x000fea0003800000 */
[----:B------:R-:W4:Y:S02]  /*21d0*/  LDG.E.U8 R56, desc[UR36][R10.64+0x1] ;  /* 0x000001240a387981 */ /* 0x000f24000c1e1100 */
[----:B----4-:R-:W-:-:S05]  /*21e0*/  PRMT R0, R56, 0x8880, RZ ;  /* 0x0000888038007816 */ /* 0x010fca00000000ff */
[----:B------:R-:W-:-:S07]  /*21f0*/  IMAD R3, R0, R23, RZ ;  /* 0x0000001700037224 */ /* 0x000fce00078e02ff */
.L_x_37:
[----:B------:R-:W-:Y:S05]  /*2200*/  BSYNC B1 ;  /* 0x0000000000017941 */ /* 0x000fea0003800000 */
.L_x_36:
[----:B------:R-:W-:Y:S01]  /*2210*/  @!P2 IMAD R27, R27, R22, R3 ;  /* 0x000000161b1ba224 */ /* 0x000fe200078e0203 */
[----:B------:R-:W-:Y:S04]  /*2220*/  BSSY B1, `(.L_x_38) ;  /* 0x0000006000017945 */ /* 0x000fe80003800000 */
[----:B------:R4:W-:Y:S01]  /*2230*/  @!P2 STG.E.U8 desc[UR36][R4.64+0x1], R27 ;  /* 0x0000011b0400a986 */ /* 0x0009e2000c101124 */
[----:B------:R-:W-:Y:S05]  /*2240*/  @P5 BRA `(.L_x_39) ;  /* 0x00000000000c5947 */ /* 0x000fea0003800000 */
[----:B------:R-:W5:Y:S02]  /*2250*/  LDG.E.U8 R56, desc[UR36][R8.64+0x8] ;  /* 0x0000082408387981 */ /* 0x000f64000c1e1100 */
[----:B-----5:R-:W-:-:S05]  /*2260*/  PRMT R0, R56, 0x8880, RZ ;  /* 0x0000888038007816 */ /* 0x020fca00000000ff */
[----:B------:R-:W-:-:S07]  /*2270*/  IMAD R3, R0, R23, RZ ;  /* 0x0000001700037224 */ /* 0x000fce00078e02ff */
.L_x_39:
[----:B------:R-:W-:Y:S05]  /*2280*/  BSYNC B1 ;  /* 0x0000000000017941 */ /* 0x000fea0003800000 */
.L_x_38:
[----:B---3--:R-:W-:Y:S01]  /*2290*/  @!P5 IMAD R13, R28, R22, R3 ;  /* 0x000000161c0dd224 */ /* 0x008fe200078e0203 */
[----:B------:R-:W-:Y:S04]  /*22a0*/  BSSY B1, `(.L_x_40) ;  /* 0x0000006000017945 */ /* 0x000fe80003800000 */
[----:B------:R3:W-:Y:S01]  /*22b0*/  @!P5 STG.E.U8 desc[UR36][R6.64+0x8], R13 ;  /* 0x0000080d0600d986 */ /* 0x0007e2000c101124 */
[----:B------:R-:W-:Y:S05]  /*22c0*/  @P4 BRA `(.L_x_41) ;  /* 0x00000000000c4947 */ /* 0x000fea0003800000 */
[----:B------:R-:W5:Y:S02]  /*22d0*/  LDG.E.U8 R56, desc[UR36][R8.64+0x9] ;  /* 0x0000092408387981 */ /* 0x000f64000c1e1100 */
[----:B-----5:R-:W-:-:S05]  /*22e0*/  PRMT R0, R56, 0x8880, RZ ;  /* 0x0000888038007816 */ /* 0x020fca00000000ff */
[----:B------:R-:W-:-:S07]  /*22f0*/  IMAD R3, R0, R23, RZ ;  /* 0x0000001700037224 */ /* 0x000fce00078e02ff */
.L_x_41:
[----:B------:R-:W-:Y:S05]  /*2300*/  BSYNC B1 ;  /* 0x0000000000017941 */ /* 0x000fea0003800000 */
.L_x_40:
[----:B------:R-:W-:Y:S01]  /*2310*/  ISETP.LT.OR P1, PT, R20, 0x9, !P1 ;  /* 0x000000091400780c */ /* 0x000fe20004f21670 */
[----:B------:R-:W-:Y:S01]  /*2320*/  @!P4 IMAD R29, R29, R22, R3 ;  /* 0x000000161d1dc224 */ /* 0x000fe200078e0203 */
[C---:B------:R-:W-:Y:S01]  /*2330*/  ISETP.GE.AND P3, PT, R58.reuse, 0x11, PT ;  /* 0x000000113a00780c */ /* 0x040fe20003f66270 */
[----:B------:R-:W-:Y:S01]  /*2340*/  BSSY B1, `(.L_x_42) ;  /* 0x000000a000017945 */ /* 0x000fe20003800000 */
[----:B------:R-:W-:Y:S02]  /*2350*/  ISETP.GE.AND P2, PT, R58, 0x12, PT ;  /* 0x000000123a00780c */ /* 0x000fe40003f46270 */
[----:B------:R0:W-:Y:S01]  /*2360*/  @!P4 STG.E.U8 desc[UR36][R6.64+0x9], R29 ;  /* 0x0000091d0600c986 */ /* 0x0001e2000c101124 */
[C---:B------:R-:W-:Y:S02]  /*2370*/  ISETP.LT.OR P0, PT, R20.reuse, 0x9, !P0 ;  /* 0x000000091400780c */ /* 0x040fe40004701670 */
[C---:B------:R-:W-:Y:S02]  /*2380*/  ISETP.LT.OR P5, PT, R20.reuse, 0x1, !P3 ;  /* 0x000000011400780c */ /* 0x040fe40005fa1670 */
[----:B------:R-:W-:-:S02]  /*2390*/  ISETP.LT.OR P4, PT, R20, 0x1, !P2 ;  /* 0x000000011400780c */ /* 0x000fc40005781670 */
[----:B------:R-:W-:Y:S11]  /*23a0*/  @P1 BRA `(.L_x_43) ;  /* 0x00000000000c1947 */ /* 0x000ff60003800000 */
[----:B------:R-:W5:Y:S02]  /*23b0*/  LDG.E.U8 R56, desc[UR36][R10.64+0x8] ;  /* 0x000008240a387981 */ /* 0x000f64000c1e1100 */
[----:B-----5:R-:W-:-:S05]  /*23c0*/  PRMT R0, R56, 0x8880, RZ ;  /* 0x0000888038007816 */ /* 0x020fca00000000ff */
[----:B------:R-:W-:-:S07]  /*23d0*/  IMAD R3, R0, R23, RZ ;  /* 0x0000001700037224 */ /* 0x000fce00078e02ff */
.L_x_43:
[----:B------:R-:W-:Y:S05]  /*23e0*/  BSYNC B1 ;  /* 0x0000000000017941 */ /* 0x000fea0003800000 */
.L_x_42:
[----:B---3--:R-:W-:Y:S01]  /*23f0*/  @!P1 IMAD R13, R30, R22, R3 ;  /* 0x000000161e0d9224 */ /* 0x008fe200078e0203 */
[----:B------:R-:W-:Y:S04]  /*2400*/  BSSY B1, `(.L_x_44) ;  /* 0x0000006000017945 */ /* 0x000fe80003800000 */
[----:B------:R3:W-:Y:S01]  /*2410*/  @!P1 STG.E.U8 desc[UR36][R4.64+0x8], R13 ;  /* 0x0000080d04009986 */ /* 0x0007e2000c101124 */
[----:B------:R-:W-:Y:S05]  /*2420*/  @P0 BRA `(.L_x_45) ;  /* 0x00000000000c0947 */ /* 0x000fea0003800000 */
[----:B------:R-:W5:Y:S02]  /*2430*/  LDG.E.U8 R56, desc[UR36][R10.64+0x9] ;  /* 0x000009240a387981 */ /* 0x000f64000c1e1100 */
[----:B-----5:R-:W-:-:S05]  /*2440*/  PRMT R0, R56, 0x8880, RZ ;  /* 0x0000888038007816 */ /* 0x020fca00000000ff */
[----:B------:R-:W-:-:S07]  /*2450*/  IMAD R3, R0, R23, RZ ;  /* 0x0000001700037224 */ /* 0x000fce00078e02ff */
.L_x_45:
[----:B------:R-:W-:Y:S05]  /*2460*/  BSYNC B1 ;  /* 0x0000000000017941 */ /* 0x000fea0003800000 */
.L_x_44:
[----:B------:R-:W-:Y:S01]  /*2470*/  @!P0 IMAD R31, R31, R22, R3 ;  /* 0x000000161f1f8224 */ /* 0x000fe200078e0203 */
[----:B------:R-:W-:Y:S04]  /*2480*/  BSSY B1, `(.L_x_46) ;  /* 0x0000006000017945 */ /* 0x000fe80003800000 */
[----:B------:R0:W-:Y:S01]  /*2490*/  @!P0 STG.E.U8 desc[UR36][R4.64+0x9], R31 ;  /* 0x0000091f04008986 */ /* 0x0001e2000c101124 */
[----:B------:R-:W-:Y:S05]  /*24a0*/  @P5 BRA `(.L_x_47) ;  /* 0x00000000000c5947 */ /* 0x000fea0003800000 */
[----:B------:R-:W5:Y:S02]  /*24b0*/  LDG.E.U8 R56, desc[UR36][R8.64+0x10] ;  /* 0x0000102408387981 */ /* 0x000f64000c1e1100 */
[----:B-----5:R-:W-:-:S05]  /*24c0*/  PRMT R0, R56, 0x8880, RZ ;  /* 0x0000888038007816 */ /* 0x020fca00000000ff */
[----:B------:R-:W-:-:S07]  /*24d0*/  IMAD R3, R0, R23, RZ ;  /* 0x0000001700037224 */ /* 0x000fce00078e02ff */
.L_x_47:
[----:B------:R-:W-:Y:S05]  /*24e0*/  BSYNC B1 ;  /* 0x0000000000017941 */ /* 0x000fea0003800000 */
.L_x_46:
[----:B---3--:R-:W-:Y:S01]  /*24f0*/  @!P5 IMAD R13, R32, R22, R3 ;  /* 0x00000016200dd224 */ /* 0x008fe200078e0203 */
[----:B------:R-:W-:Y:S04]  /*2500*/  BSSY B1, `(.L_x_48) ;  /* 0x0000006000017945 */ /* 0x000fe80003800000 */
[----:B------:R3:W-:Y:S01]  /*2510*/  @!P5 STG.E.U8 desc[UR36][R6.64+0x10], R13 ;  /* 0x0000100d0600d986 */ /* 0x0007e2000c101124 */
[----:B------:R-:W-:Y:S05]  /*2520*/  @P4 BRA `(.L_x_49) ;  /* 0x00000000000c4947 */ /* 0x000fea0003800000 */
[----:B------:R-:W5:Y:S02]  /*2530*/  LDG.E.U8 R56, desc[UR36][R8.64+0x11] ;  /* 0x0000112408387981 */ /* 0x000f64000c1e1100 */
[----:B-----5:R-:W-:-:S05]  /*2540*/  PRMT R0, R56, 0x8880, RZ ;  /* 0x0000888038007816 */ /* 0x020fca00000000ff */
[----:B------:R-:W-:-:S07]  /*2550*/  IMAD R3, R0, R23, RZ ;  /* 0x0000001700037224 */ /* 0x000fce00078e02ff */
.L_x_49:
[----:B------:R-:W-:Y:S05]  /*2560*/  BSYNC B1 ;  /* 0x0000000000017941 */ /* 0x000fea0003800000 */
.L_x_48:
        /* <DEDUP_REMOVED lines=13> */
.L_x_51:
[----:B------:R-:W-:Y:S05]  /*2640*/  BSYNC B1 ;  /* 0x0000000000017941 */ /* 0x000fea0003800000 */
.L_x_50:
[----:B---3--:R-:W-:Y:S01]  /*2650*/  @!P3 IMAD R13, R34, R22, R3 ;  /* 0x00000016220db224 */ /* 0x008fe200078e0203 */
[----:B------:R-:W-:Y:S04]  /*2660*/  BSSY B1, `(.L_x_52) ;  /* 0x0000006000017945 */ /* 0x000fe80003800000 */
[----:B------:R3:W-:Y:S01]  /*2670*/  @!P3 STG.E.U8 desc[UR36][R4.64+0x10], R13 ;  /* 0x0000100d0400b986 */ /* 0x0007e2000c101124 */
[----:B------:R-:W-:Y:S05]  /*2680*/  @P2 BRA `(.L_x_53) ;  /* 0x00000000000c2947 */ /* 0x000fea0003800000 */
[----:B------:R-:W5:Y:S02]  /*2690*/  LDG.E.U8 R56, desc[UR36][R10.64+0x11] ;  /* 0x000011240a387981 */ /* 0x000f64000c1e1100 */
[----:B-----5:R-:W-:-:S05]  /*26a0*/  PRMT R0, R56, 0x8880, RZ ;  /* 0x0000888038007816 */ /* 0x020fca00000000ff */
[----:B------:R-:W-:-:S07]  /*26b0*/  IMAD R3, R0, R23, RZ ;  /* 0x0000001700037224 */ /* 0x000fce00078e02ff */
.L_x_53:
[----:B------:R-:W-:Y:S05]  /*26c0*/  BSYNC B1 ;  /* 0x0000000000017941 */ /* 0x000fea0003800000 */
.L_x_52:
[----:B------:R-:W-:Y:S01]  /*26d0*/  @!P2 IMAD R35, R35, R22, R3 ;  /* 0x000000162323a224 */ /* 0x000fe200078e0203 */
[----:B------:R-:W-:Y:S04]  /*26e0*/  BSSY B1, `(.L_x_54) ;  /* 0x0000006000017945 */ /* 0x000fe80003800000 */
[----:B------:R0:W-:Y:S01]  /*26f0*/  @!P2 STG.E.U8 desc[UR36][R4.64+0x11], R35 ;  /* 0x000011230400a986 */ /* 0x0001e2000c101124 */
[----:B------:R-:W-:Y:S05]  /*2700*/  @P5 BRA `(.L_x_55) ;  /* 0x00000000000c5947 */ /* 0x000fea0003800000 */
[----:B------:R-:W5:Y:S02]  /*2710*/  LDG.E.U8 R56, desc[UR36][R8.64+0x18] ;  /* 0x0000182408387981 */ /* 0x000f64000c1e1100 */
[----:B-----5:R-:W-:-:S05]  /*2720*/  PRMT R0, R56, 0x8880, RZ ;  /* 0x0000888038007816 */ /* 0x020fca00000000ff */
[----:B------:R-:W-:-:S07]  /*2730*/  IMAD R3, R0, R23, RZ ;  /* 0x0000001700037224 */ /* 0x000fce00078e02ff */
.L_x_55:
[----:B------:R-:W-:Y:S05]  /*2740*/  BSYNC B1 ;  /* 0x0000000000017941 */ /* 0x000fea0003800000 */
.L_x_54:
[----:B---3--:R-:W-:Y:S01]  /*2750*/  @!P5 IMAD R13, R36, R22, R3 ;  /* 0x00000016240dd224 */ /* 0x008fe200078e0203 */
[----:B------:R-:W-:Y:S04]  /*2760*/  BSSY B1, `(.L_x_56) ;  /* 0x0000006000017945 */ /* 0x000fe80003800000 */
[----:B------:R3:W-:Y:S01]  /*2770*/  @!P5 STG.E.U8 desc[UR36][R6.64+0x18], R13 ;  /* 0x0000180d0600d986 */ /* 0x0007e2000c101124 */
[----:B------:R-:W-:Y:S05]  /*2780*/  @P4 BRA `(.L_x_57) ;  /* 0x00000000000c4947 */ /* 0x000fea0003800000 */
[----:B------:R-:W5:Y:S02]  /*2790*/  LDG.E.U8 R56, desc[UR36][R8.64+0x19] ;  /* 0x0000192408387981 */ /* 0x000f64000c1e1100 */
[----:B-----5:R-:W-:-:S05]  /*27a0*/  PRMT R0, R56, 0x8880, RZ ;  /* 0x0000888038007816 */ /* 0x020fca00000000ff */
[----:B------:R-:W-:-:S07]  /*27b0*/  IMAD R3, R0, R23, RZ ;  /* 0x0000001700037224 */ /* 0x000fce00078e02ff */
.L_x_57:
[----:B------:R-:W-:Y:S05]  /*27c0*/  BSYNC B1 ;  /* 0x0000000000017941 */ /* 0x000fea0003800000 */
.L_x_56:
        /* <DEDUP_REMOVED lines=13> */
.L_x_59:
[----:B------:R-:W-:Y:S05]  /*28a0*/  BSYNC B1 ;  /* 0x0000000000017941 */ /* 0x000fea0003800000 */
.L_x_58:
[----:B---3--:R-:W-:Y:S01]  /*28b0*/  @!P1 IMAD R13, R38, R22, R3 ;  /* 0x00000016260d9224 */ /* 0x008fe200078e0203 */
[----:B------:R-:W-:Y:S04]  /*28c0*/  BSSY B1, `(.L_x_60) ;  /* 0x0000006000017945 */ /* 0x000fe80003800000 */
[----:B------:R3:W-:Y:S01]  /*28d0*/  @!P1 STG.E.U8 desc[UR36][R4.64+0x18], R13 ;  /* 0x0000180d04009986 */ /* 0x0007e2000c101124 */
[----:B------:R-:W-:Y:S05]  /*28e0*/  @P4 BRA `(.L_x_61) ;  /* 0x00000000000c4947 */ /* 0x000fea0003800000 */
[----:B------:R-:W5:Y:S02]  /*28f0*/  LDG.E.U8 R56, desc[UR36][R10.64+0x19] ;  /* 0x000019240a387981 */ /* 0x000f64000c1e1100 */
[----:B-----5:R-:W-:-:S05]  /*2900*/  PRMT R0, R56, 0x8880, RZ ;  /* 0x0000888038007816 */ /* 0x020fca00000000ff */
[----:B------:R-:W-:-:S07]  /*2910*/  IMAD R3, R0, R23, RZ ;  /* 0x0000001700037224 */ /* 0x000fce00078e02ff */
.L_x_61:
[----:B------:R-:W-:Y:S05]  /*2920*/  BSYNC B1 ;  /* 0x0000000000017941 */ /* 0x000fea0003800000 */
.L_x_60:
[----:B------:R-:W-:Y:S01]  /*2930*/  @!P4 IMAD R39, R39, R22, R3 ;  /* 0x000000162727c224 */ /* 0x000fe200078e0203 */
[----:B------:R-:W-:Y:S04]  /*2940*/  BSSY B1, `(.L_x_62) ;  /* 0x0000006000017945 */ /* 0x000fe80003800000 */
[----:B------:R0:W-:Y:S01]  /*2950*/  @!P4 STG.E.U8 desc[UR36][R4.64+0x19], R39 ;  /* 0x000019270400c986 */ /* 0x0001e2000c101124 */
[----:B------:R-:W-:Y:S05]  /*2960*/  @P5 BRA `(.L_x_63) ;  /* 0x00000000000c5947 */ /* 0x000fea0003800000 */
[----:B------:R-:W5:Y:S02]  /*2970*/  LDG.E.U8 R56, desc[UR36][R8.64+0x20] ;  /* 0x0000202408387981 */ /* 0x000f64000c1e1100 */
[----:B-----5:R-:W-:-:S05]  /*2980*/  PRMT R0, R56, 0x8880, RZ ;  /* 0x0000888038007816 */ /* 0x020fca00000000ff */
[----:B------:R-:W-:-:S07]  /*2990*/  IMAD R3, R0, R23, RZ ;  /* 0x0000001700037224 */ /* 0x000fce00078e02ff */
.L_x_63:
[----:B------:R-:W-:Y:S05]  /*29a0*/  BSYNC B1 ;  /* 0x0000000000017941 */ /* 0x000fea0003800000 */
.L_x_62:
[----:B---3--:R-:W-:Y:S01]  /*29b0*/  @!P5 IMAD R13, R40, R22, R3 ;  /* 0x00000016280dd224 */ /* 0x008fe200078e0203 */
[----:B------:R-:W-:Y:S04]  /*29c0*/  BSSY B1, `(.L_x_64) ;  /* 0x0000006000017945 */ /* 0x000fe80003800000 */
[----:B------:R3:W-:Y:S01]  /*29d0*/  @!P5 STG.E.U8 desc[UR36][R6.64+0x20], R13 ;  /* 0x0000200d0600d986 */ /* 0x0007e2000c101124 */
[----:B------:R-:W-:Y:S05]  /*29e0*/  @P0 BRA `(.L_x_65) ;  /* 0x00000000000c0947 */ /* 0x000fea0003800000 */
[----:B------:R-:W5:Y:S02]  /*29f0*/  LDG.E.U8 R56, desc[UR36][R8.64+0x21] ;  /* 0x0000212408387981 */ /* 0x000f64000c1e1100 */
[----:B-----5:R-:W-:-:S05]  /*2a00*/  PRMT R0, R56, 0x8880, RZ ;  /* 0x0000888038007816 */ /* 0x020fca00000000ff */
[----:B------:R-:W-:-:S07]  /*2a10*/  IMAD R3, R0, R23, RZ ;  /* 0x0000001700037224 */ /* 0x000fce00078e02ff */
.L_x_65:
[----:B------:R-:W-:Y:S05]  /*2a20*/  BSYNC B1 ;  /* 0x0000000000017941 */ /* 0x000fea0003800000 */
.L_x_64:
        /* <DEDUP_REMOVED lines=13> */
.L_x_67:
[----:B------:R-:W-:Y:S05]  /*2b00*/  BSYNC B1 ;  /* 0x0000000000017941 */ /* 0x000fea0003800000 */
.L_x_66:
[----:B---3--:R-:W-:Y:S01]  /*2b10*/  @!P3 IMAD R13, R42, R22, R3 ;  /* 0x000000162a0db224 */ /* 0x008fe200078e0203 */
[----:B------:R-:W-:Y:S04]  /*2b20*/  BSSY B1, `(.L_x_68) ;  /* 0x0000006000017945 */ /* 0x000fe80003800000 */
[----:B------:R3:W-:Y:S01]  /*2b30*/  @!P3 STG.E.U8 desc[UR36][R4.64+0x20], R13 ;  /* 0x0000200d0400b986 */ /* 0x0007e2000c101124 */
[----:B------:R-:W-:Y:S05]  /*2b40*/  @P2 BRA `(.L_x_69) ;  /* 0x00000000000c2947 */ /* 0x000fea0003800000 */
[----:B------:R-:W5:Y:S02]  /*2b50*/  LDG.E.U8 R56, desc[UR36][R10.64+0x21] ;  /* 0x000021240a387981 */ /* 0x000f64000c1e1100 */
[----:B-----5:R-:W-:-:S05]  /*2b60*/  PRMT R0, R56, 0x8880, RZ ;  /* 0x0000888038007816 */ /* 0x020fca00000000ff */
[----:B------:R-:W-:-:S07]  /*2b70*/  IMAD R3, R0, R23, RZ ;  /* 0x0000001700037224 */ /* 0x000fce00078e02ff */
.L_x_69:
[----:B------:R-:W-:Y:S05]  /*2b80*/  BSYNC B1 ;  /* 0x0000000000017941 */ /* 0x000fea0003800000 */
.L_x_68:
[----:B------:R-:W-:Y:S01]  /*2b90*/  @!P2 IMAD R43, R43, R22, R3 ;  /* 0x000000162b2ba224 */ /* 0x000fe200078e0203 */
[----:B------:R-:W-:Y:S04]  /*2ba0*/  BSSY B1, `(.L_x_70) ;  /* 0x0000006000017945 */ /* 0x000fe80003800000 */
[----:B------:R0:W-:Y:S01]  /*2bb0*/  @!P2 STG.E.U8 desc[UR36][R4.64+0x21], R43 ;  /* 0x0000212b0400a986 */ /* 0x0001e2000c101124 */
[----:B------:R-:W-:Y:S05]  /*2bc0*/  @P0 BRA `(.L_x_71) ;  /* 0x00000000000c0947 */ /* 0x000fea0003800000 */
[----:B------:R-:W5:Y:S02]  /*2bd0*/  LDG.E.U8 R56, desc[UR36][R8.64+0x28] ;  /* 0x0000282408387981 */ /* 0x000f64000c1e1100 */
[----:B-----5:R-:W-:-:S05]  /*2be0*/  PRMT R0, R56, 0x8880, RZ ;  /* 0x0000888038007816 */ /* 0x020fca00000000ff */
[----:B------:R-:W-:-:S07]  /*2bf0*/  IMAD R3, R0, R23, RZ ;  /* 0x0000001700037224 */ /* 0x000fce00078e02ff */
.L_x_71:
[----:B------:R-:W-:Y:S05]  /*2c00*/  BSYNC B1 ;  /* 0x0000000000017941 */ /* 0x000fea0003800000 */
.L_x_70:
[----:B---3--:R-:W-:Y:S01]  /*2c10*/  @!P0 IMAD R13, R44, R22, R3 ;  /* 0x000000162c0d8224 */ /* 0x008fe200078e0203 */
[----:B------:R-:W-:Y:S04]  /*2c20*/  BSSY B1, `(.L_x_72) ;  /* 0x0000006000017945 */ /* 0x000fe80003800000 */
[----:B------:R3:W-:Y:S01]  /*2c30*/  @!P0 STG.E.U8 desc[UR36][R6.64+0x28], R13 ;  /* 0x0000280d06008986 */ /* 0x0007e2000c101124 */
[----:B------:R-:W-:Y:S05]  /*2c40*/  @P5 BRA `(.L_x_73) ;  /* 0x00000000000c5947 */ /* 0x000fea0003800000 */
[----:B------:R-:W5:Y:S02]  /*2c50*/  LDG.E.U8 R56, desc[UR36][R8.64+0x29] ;  /* 0x0000292408387981 */ /* 0x000f64000c1e1100 */
[----:B-----5:R-:W-:-:S05]  /*2c60*/  PRMT R0, R56, 0x8880, RZ ;  /* 0x0000888038007816 */ /* 0x020fca00000000ff */
[----:B------:R-:W-:-:S07]  /*2c70*/  IMAD R3, R0, R23, RZ ;  /* 0x0000001700037224 */ /* 0x000fce00078e02ff */
.L_x_73:
[----:B------:R-:W-:Y:S05]  /*2c80*/  BSYNC B1 ;  /* 0x0000000000017941 */ /* 0x000fea0003800000 */
.L_x_72:
        /* <DEDUP_REMOVED lines=13> */
.L_x_75:
[----:B------:R-:W-:Y:S05]  /*2d60*/  BSYNC B1 ;  /* 0x0000000000017941 */ /* 0x000fea0003800000 */
.L_x_74:
[----:B---3--:R-:W-:Y:S01]  /*2d70*/  @!P4 IMAD R13, R46, R22, R3 ;  /* 0x000000162e0dc224 */ /* 0x008fe200078e0203 */
[----:B------:R-:W-:Y:S04]  /*2d80*/  BSSY B1, `(.L_x_76) ;  /* 0x0000006000017945 */ /* 0x000fe80003800000 */
[----:B------:R3:W-:Y:S01]  /*2d90*/  @!P4 STG.E.U8 desc[UR36][R4.64+0x28], R13 ;  /* 0x0000280d0400c986 */ /* 0x0007e2000c101124 */
[----:B------:R-:W-:Y:S05]  /*2da0*/  @P1 BRA `(.L_x_77) ;  /* 0x00000000000c1947 */ /* 0x000fea0003800000 */
[----:B------:R-:W5:Y:S02]  /*2db0*/  LDG.E.U8 R56, desc[UR36][R10.64+0x29] ;  /* 0x000029240a387981 */ /* 0x000f64000c1e1100 */
[----:B-----5:R-:W-:-:S05]  /*2dc0*/  PRMT R0, R56, 0x8880, RZ ;  /* 0x0000888038007816 */ /* 0x020fca00000000ff */
[----:B------:R-:W-:-:S07]  /*2dd0*/  IMAD R3, R0, R23, RZ ;  /* 0x0000001700037224 */ /* 0x000fce00078e02ff */
.L_x_77:
[----:B------:R-:W-:Y:S05]  /*2de0*/  BSYNC B1 ;  /* 0x0000000000017941 */ /* 0x000fea0003800000 */
.L_x_76:
[----:B------:R-:W-:Y:S01]  /*2df0*/  @!P1 IMAD R47, R47, R22, R3 ;  /* 0x000000162f2f9224 */ /* 0x000fe200078e0203 */
[----:B------:R-:W-:Y:S04]  /*2e00*/  BSSY B1, `(.L_x_78) ;  /* 0x0000006000017945 */ /* 0x000fe80003800000 */
[----:B------:R0:W-:Y:S01]  /*2e10*/  @!P1 STG.E.U8 desc[UR36][R4.64+0x29], R47 ;  /* 0x0000292f04009986 */ /* 0x0001e2000c101124 */
[----:B------:R-:W-:Y:S05]  /*2e20*/  @P3 BRA `(.L_x_79) ;  /* 0x00000000000c3947 */ /* 0x000fea0003800000 */
[----:B------:R-:W5:Y:S02]  /*2e30*/  LDG.E.U8 R56, desc[UR36][R8.64+0x30] ;  /* 0x0000302408387981 */ /* 0x000f64000c1e1100 */
[----:B-----5:R-:W-:-:S05]  /*2e40*/  PRMT R0, R56, 0x8880, RZ ;  /* 0x0000888038007816 */ /* 0x020fca00000000ff */
[----:B------:R-:W-:-:S07]  /*2e50*/  IMAD R3, R0, R23, RZ ;  /* 0x0000001700037224 */ /* 0x000fce00078e02ff */
.L_x_79:
[----:B------:R-:W-:Y:S05]  /*2e60*/  BSYNC B1 ;  /* 0x0000000000017941 */ /* 0x000fea0003800000 */
.L_x_78:
[----:B---3--:R-:W-:Y:S01]  /*2e70*/  @!P3 IMAD R13, R48, R22, R3 ;  /* 0x00000016300db224 */ /* 0x008fe200078e0203 */
[----:B------:R-:W-:Y:S04]  /*2e80*/  BSSY B1, `(.L_x_80) ;  /* 0x0000006000017945 */ /* 0x000fe80003800000 */
[----:B------:R3:W-:Y:S01]  /*2e90*/  @!P3 STG.E.U8 desc[UR36][R6.64+0x30], R13 ;  /* 0x0000300d0600b986 */ /* 0x0007e2000c101124 */
[----:B------:R-:W-:Y:S05]  /*2ea0*/  @P5 BRA `(.L_x_81) ;  /* 0x00000000000c5947 */ /* 0x000fea0003800000 */
[----:B------:R-:W5:Y:S02]  /*2eb0*/  LDG.E.U8 R56, desc[UR36][R8.64+0x31] ;  /* 0x0000312408387981 */ /* 0x000f64000c1e1100 */
[----:B-----5:R-:W-:-:S05]  /*2ec0*/  PRMT R0, R56, 0x8880, RZ ;  /* 0x0000888038007816 */ /* 0x020fca00000000ff */
[----:B------:R-:W-:-:S07]  /*2ed0*/  IMAD R3, R0, R23, RZ ;  /* 0x0000001700037224 */ /* 0x000fce00078e02ff */
.L_x_81:
[----:B------:R-:W-:Y:S05]  /*2ee0*/  BSYNC B1 ;  /* 0x0000000000017941 */ /* 0x000fea0003800000 */
.L_x_80:
        /* <DEDUP_REMOVED lines=9> */
[----:B------:R-:W-:Y:S01]  /*2f80*/  ISETP.LT.OR P3, PT, R20, 0x9, !P3 ;  /* 0x000000091400780c */ /* 0x000fe20005f61670 */
[----:B------:R-:W-:-:S12]  /*2f90*/  @P2 BRA `(.L_x_83) ;  /* 0x00000000000c2947 */ /* 0x000fd80003800000 */
[----:B------:R-:W5:Y:S02]  /*2fa0*/  LDG.E.U8 R56, desc[UR36][R10.64+0x30] ;  /* 0x000030240a387981 */ /* 0x000f64000c1e1100 */
[----:B-----5:R-:W-:-:S05]  /*2fb0*/  PRMT R0, R56, 0x8880, RZ ;  /* 0x0000888038007816 */ /* 0x020fca00000000ff */
[----:B------:R-:W-:-:S07]  /*2fc0*/  IMAD R3, R0, R23, RZ ;  /* 0x0000001700037224 */ /* 0x000fce00078e02ff */
.L_x_83:
[----:B------:R-:W-:Y:S05]  /*2fd0*/  BSYNC B1 ;  /* 0x0000000000017941 */ /* 0x000fea0003800000 */
.L_x_82:
[----:B---3--:R-:W-:Y:S01]  /*2fe0*/  @!P2 IMAD R13, R50, R22, R3 ;  /* 0x00000016320da224 */ /* 0x008fe200078e0203 */
[----:B------:R-:W-:Y:S04]  /*2ff0*/  BSSY B1, `(.L_x_84) ;  /* 0x0000006000017945 */ /* 0x000fe80003800000 */
[----:B------:R3:W-:Y:S01]  /*3000*/  @!P2 STG.E.U8 desc[UR36][R4.64+0x30], R13 ;  /* 0x0000300d0400a986 */ /* 0x0007e2000c101124 */
[----:B------:R-:W-:Y:S05]  /*3010*/  @P0 BRA `(.L_x_85) ;  /* 0x00000000000c0947 */ /* 0x000fea0003800000 */
[----:B------:R-:W5:Y:S02]  /*3020*/  LDG.E.U8 R56, desc[UR36][R10.64+0x31] ;  /* 0x000031240a387981 */ /* 0x000f64000c1e1100 */
[----:B-----5:R-:W-:-:S05]  /*3030*/  PRMT R0, R56, 0x8880, RZ ;  /* 0x0000888038007816 */ /* 0x020fca00000000ff */
[----:B------:R-:W-:-:S07]  /*3040*/  IMAD R3, R0, R23, RZ ;  /* 0x0000001700037224 */ /* 0x000fce00078e02ff */
.L_x_85:
[----:B------:R-:W-:Y:S05]  /*3050*/  BSYNC B1 ;  /* 0x0000000000017941 */ /* 0x000fea0003800000 */
.L_x_84:
[----:B------:R-:W-:Y:S01]  /*3060*/  @!P0 IMAD R51, R51, R22, R3 ;  /* 0x0000001633338224 */ /* 0x000fe200078e0203 */
[----:B------:R-:W-:Y:S04]  /*3070*/  BSSY B1, `(.L_x_86) ;  /* 0x0000006000017945 */ /* 0x000fe80003800000 */
[----:B------:R0:W-:Y:S01]  /*3080*/  @!P0 STG.E.U8 desc[UR36][R4.64+0x31], R51 ;  /* 0x0000313304008986 */ /* 0x0001e2000c101124 */
[----:B------:R-:W-:Y:S05]  /*3090*/  @P5 BRA `(.L_x_87) ;  /* 0x00000000000c5947 */ /* 0x000fea0003800000 */
[----:B------:R-:W5:Y:S02]  /*30a0*/  LDG.E.U8 R56, desc[UR36][R8.64+0x38] ;  /* 0x0000382408387981 */ /* 0x000f64000c1e1100 */
[----:B-----5:R-:W-:-:S05]  /*30b0*/  PRMT R0, R56, 0x8880, RZ ;  /* 0x0000888038007816 */ /* 0x020fca00000000ff */
[----:B------:R-:W-:-:S07]  /*30c0*/  IMAD R3, R0, R23, RZ ;  /* 0x0000001700037224 */ /* 0x000fce00078e02ff */
.L_x_87:
[----:B------:R-:W-:Y:S05]  /*30d0*/  BSYNC B1 ;  /* 0x0000000000017941 */ /* 0x000fea0003800000 */
.L_x_86:
[----:B---3--:R-:W-:Y:S01]  /*30e0*/  @!P5 IMAD R13, R52, R22, R3 ;  /* 0x00000016340dd224 */ /* 0x008fe200078e0203 */
[----:B------:R-:W-:Y:S04]  /*30f0*/  BSSY B1, `(.L_x_88) ;  /* 0x0000006000017945 */ /* 0x000fe80003800000 */
[----:B------:R3:W-:Y:S01]  /*3100*/  @!P5 STG.E.U8 desc[UR36][R6.64+0x38], R13 ;  /* 0x0000380d0600d986 */ /* 0x0007e2000c101124 */
[----:B------:R-:W-:Y:S05]  /*3110*/  @P4 BRA `(.L_x_89) ;  /* 0x00000000000c4947 */ /* 0x000fea0003800000 */
[----:B------:R-:W5:Y:S02]  /*3120*/  LDG.E.U8 R56, desc[UR36][R8.64+0x39] ;  /* 0x0000392408387981 */ /* 0x000f64000c1e1100 */
[----:B-----5:R-:W-:-:S05]  /*3130*/  PRMT R0, R56, 0x8880, RZ ;  /* 0x0000888038007816 */ /* 0x020fca00000000ff */
[----:B------:R-:W-:-:S07]  /*3140*/  IMAD R3, R0, R23, RZ ;  /* 0x0000001700037224 */ /* 0x000fce00078e02ff */
.L_x_89:
[----:B------:R-:W-:Y:S05]  /*3150*/  BSYNC B1 ;  /* 0x0000000000017941 */ /* 0x000fea0003800000 */
.L_x_88:
[----:B------:R-:W-:Y:S01]  /*3160*/  @!P4 IMAD R53, R53, R22, R3 ;  /* 0x000000163535c224 */ /* 0x000fe200078e0203 */
[----:B------:R-:W-:Y:S04]  /*3170*/  BSSY B1, `(.L_x_90) ;  /* 0x0000006000017945 */ /* 0x000fe80003800000 */
[----:B------:R0:W-:Y:S01]  /*3180*/  @!P4 STG.E.U8 desc[UR36][R6.64+0x39], R53 ;  /* 0x000039350600c986 */ /* 0x0001e2000c101124 */
[----:B------:R-:W-:Y:S05]  /*3190*/  @P3 BRA `(.L_x_91) ;  /* 0x00000000000c3947 */ /* 0x000fea0003800000 */
[----:B------:R-:W5:Y:S02]  /*31a0*/  LDG.E.U8 R56, desc[UR36][R10.64+0x38] ;  /* 0x000038240a387981 */ /* 0x000f64000c1e1100 */
[----:B-----5:R-:W-:-:S05]  /*31b0*/  PRMT R0, R56, 0x8880, RZ ;  /* 0x0000888038007816 */ /* 0x020fca00000000ff */
[----:B------:R-:W-:-:S07]  /*31c0*/  IMAD R3, R0, R23, RZ ;  /* 0x0000001700037224 */ /* 0x000fce00078e02ff */
.L_x_91:
[----:B------:R-:W-:Y:S05]  /*31d0*/  BSYNC B1 ;  /* 0x0000000000017941 */ /* 0x000fea0003800000 */
.L_x_90:
[----:B0123--:R-:W-:Y:S01]  /*31e0*/  @!P3 IMAD R7, R54, R22, R3 ;  /* 0x000000163607b224 */ /* 0x00ffe200078e0203 */
[----:B------:R-:W-:Y:S01]  /*31f0*/  ISETP.LT.OR P1, PT, R20, 0x9, !P1 ;  /* 0x000000091400780c */ /* 0x000fe20004f21670 */
[----:B------:R-:W-:Y:S03]  /*3200*/  BSSY B1, `(.L_x_92) ;  /* 0x0000006000017945 */ /* 0x000fe60003800000 */
[----:B------:R0:W-:Y:S09]  /*3210*/  @!P3 STG.E.U8 desc[UR36][R4.64+0x38], R7 ;  /* 0x000038070400b986 */ /* 0x0001f2000c101124 */
[----:B------:R-:W-:Y:S05]  /*3220*/  @P1 BRA `(.L_x_93) ;  /* 0x00000000000c1947 */ /* 0x000fea0003800000 */
[----:B------:R-:W2:Y:S02]  /*3230*/  LDG.E.U8 R56, desc[UR36][R10.64+0x39] ;  /* 0x000039240a387981 */ /* 0x000ea4000c1e1100 */
[----:B--2---:R-:W-:-:S05]  /*3240*/  PRMT R0, R56, 0x8880, RZ ;  /* 0x0000888038007816 */ /* 0x004fca00000000ff */
[----:B------:R-:W-:-:S07]  /*3250*/  IMAD R3, R0, R23, RZ ;  /* 0x0000001700037224 */ /* 0x000fce00078e02ff */
.L_x_93:
[----:B------:R-:W-:Y:S05]  /*3260*/  BSYNC B1 ;  /* 0x0000000000017941 */ /* 0x000fea0003800000 */
.L_x_92:
[----:B------:R-:W-:Y:S01]  /*3270*/  IMAD R3, R55, R22, R3 ;  /* 0x0000001637037224 */ /* 0x000fe200078e0203 */
[----:B------:R-:W-:Y:S06]  /*3280*/  @P1 BRA `(.L_x_94) ;  /* 0x0000000400c81947 */ /* 0x000fec0003800000 */
[----:B------:R1:W-:Y:S01]  /*3290*/  STG.E.U8 desc[UR36][R4.64+0x39], R3 ;  /* 0x0000390304007986 */ /* 0x0003e2000c101124 */
[----:B------:R-:W-:Y:S05]  /*32a0*/  BRA `(.L_x_94) ;  /* 0x0000000400c07947 */ /* 0x000fea0003800000 */
.L_x_29:
[C---:B------:R-:W-:Y:S02]  /*32b0*/  ISETP.GE.AND P1, PT, R58.reuse, 0x1, PT ;  /* 0x000000013a00780c */ /* 0x040fe40003f26270 */
[----:B------:R-:W-:Y:S02]  /*32c0*/  ISETP.GE.AND P0, PT, R58, 0x2, PT ;  /* 0x000000023a00780c */ /* 0x000fe40003f06270 */
[C---:B------:R-:W-:Y:S02]  /*32d0*/  ISETP.LT.OR P4, PT, R20.reuse, 0x1, !P1 ;  /* 0x000000011400780c */ /* 0x040fe40004f81670 */
[C---:B------:R-:W-:Y:S02]  /*32e0*/  ISETP.LT.OR P5, PT, R20.reuse, 0x1, !P0 ;  /* 0x000000011400780c */ /* 0x040fe400047a1670 */
[C---:B------:R-:W-:Y:S02]  /*32f0*/  ISETP.LT.OR P1, PT, R20.reuse, 0x9, !P1 ;  /* 0x000000091400780c */ /* 0x040fe40004f21670 */
[----:B------:R-:W-:-:S02]  /*3300*/  ISETP.LT.OR P0, PT, R20, 0x9, !P0 ;  /* 0x000000091400780c */ /* 0x000fc40004701670 */
[C---:B------:R-:W-:Y:S02]  /*3310*/  ISETP.GE.AND P3, PT, R58.reuse, 0x9, PT ;  /* 0x000000093a00780c */ /* 0x040fe40003f66270 */
[----:B------:R-:W-:-:S03]  /*3320*/  ISETP.GE.AND P2, PT, R58, 0xa, PT ;  /* 0x0000000a3a00780c */ /* 0x000fc60003f46270 */
[-C--:B------:R-:W-:Y:S02]  /*3330*/  @!P4 IMAD R3, R24, R22.reuse, RZ ;  /* 0x000000161803c224 */ /* 0x080fe400078e02ff */
[-C--:B------:R-:W-:Y:S02]  /*3340*/  @!P5 IMAD R25, R25, R22.reuse, RZ ;  /* 0x000000161919d224 */ /* 0x080fe400078e02ff */
[-C--:B------:R-:W-:Y:S01]  /*3350*/  @!P1 IMAD R9, R26, R22.reuse, RZ ;  /* 0x000000161a099224 */ /* 0x080fe200078e02ff */
[----:B------:R0:W-:Y:S01]  /*3360*/  @!P4 STG.E.U8 desc[UR36][R6.64], R3 ;  /* 0x000000030600c986 */ /* 0x0001e2000c101124 */
[C---:B------:R-:W-:Y:S01]  /*3370*/  ISETP.LT.OR P4, PT, R20.reuse, 0x1, !P3 ;  /* 0x000000011400780c */ /* 0x040fe20005f81670 */
[----:B------:R-:W-:Y:S02]  /*3380*/  @!P0 IMAD R27, R27, R22, RZ ;  /* 0x000000161b1b8224 */ /* 0x000fe400078e02ff */
[----:B------:R-:W-:Y:S01]  /*3390*/  @!P5 STG.E.U8 desc[UR36][R6.64+0x1], R25 ;  /* 0x000001190600d986 */ /* 0x000fe2000c101124 */
[----:B------:R-:W-:-:S02]  /*33a0*/  ISETP.LT.OR P5, PT, R20, 0x1, !P2 ;  /* 0x000000011400780c */ /* 0x000fc400057a1670 */
[C---:B------:R-:W-:Y:S01]  /*33b0*/  ISETP.LT.OR P2, PT, R20.reuse, 0x9, !P2 ;  /* 0x000000091400780c */ /* 0x040fe20005741670 */
[----:B------:R1:W-:Y:S01]  /*33c0*/  @!P1 STG.E.U8 desc[UR36][R4.64], R9 ;  /* 0x0000000904009986 */ /* 0x0003e2000c101124 */
[----:B------:R-:W-:Y:S02]  /*33d0*/  ISETP.LT.OR P1, PT, R20, 0x9, !P3 ;  /* 0x000000091400780c */ /* 0x000fe40005f21670 */
[C---:B------:R-:W-:Y:S01]  /*33e0*/  ISETP.GE.AND P3, PT, R58.reuse, 0x11, PT ;  /* 0x000000113a00780c */ /* 0x040fe20003f66270 */
[----:B------:R-:W-:Y:S01]  /*33f0*/  @!P0 STG.E.U8 desc[UR36][R4.64+0x1], R27 ;  /* 0x0000011b04008986 */ /* 0x000fe2000c101124 */
[----:B------:R-:W-:Y:S01]  /*3400*/  ISETP.GE.AND P0, PT, R58, 0x12, PT ;  /* 0x000000123a00780c */ /* 0x000fe20003f06270 */
[----:B------:R-:W-:-:S04]  /*3410*/  @!P4 IMAD R11, R28, R22, RZ ;  /* 0x000000161c0bc224 */ /* 0x000fc800078e02ff */
[-C--:B------:R-:W-:Y:S01]  /*3420*/  @!P5 IMAD R29, R29, R22.reuse, RZ ;  /* 0x000000161d1dd224 */ /* 0x080fe200078e02ff */
[----:B------:R-:W-:Y:S01]  /*3430*/  @!P4 STG.E.U8 desc[UR36][R6.64+0x8], R11 ;  /* 0x0000080b0600c986 */ /* 0x000fe2000c101124 */
[C---:B------:R-:W-:Y:S01]  /*3440*/  ISETP.LT.OR P4, PT, R20.reuse, 0x1, !P3 ;  /* 0x000000011400780c */ /* 0x040fe20005f81670 */
[-C--:B------:R-:W-:Y:S02]  /*3450*/  @!P2 IMAD R31, R31, R22.reuse, RZ ;  /* 0x000000161f1fa224 */ /* 0x080fe400078e02ff */
[----:B------:R-:W-:Y:S01]  /*3460*/  @!P5 STG.E.U8 desc[UR36][R6.64+0x9], R29 ;  /* 0x0000091d0600d986 */ /* 0x000fe2000c101124 */
[----:B------:R-:W-:Y:S01]  /*3470*/  ISETP.LT.OR P5, PT, R20, 0x1, !P0 ;  /* 0x000000011400780c */ /* 0x000fe200047a1670 */
[----:B0-----:R-:W-:Y:S01]  /*3480*/  @!P1 IMAD R3, R30, R22, RZ ;  /* 0x000000161e039224 */ /* 0x001fe200078e02ff */
[----:B------:R-:W-:Y:S01]  /*3490*/  ISETP.LT.OR P0, PT, R20, 0x9, !P0 ;  /* 0x000000091400780c */ /* 0x000fe20004701670 */
[----:B------:R-:W-:Y:S01]  /*34a0*/  @!P2 STG.E.U8 desc[UR36][R4.64+0x9], R31 ;  /* 0x0000091f0400a986 */ /* 0x000fe2000c101124 */
[----:B------:R-:W-:-:S03]  /*34b0*/  ISETP.GE.AND P2, PT, R58, 0x19, PT ;  /* 0x000000193a00780c */ /* 0x000fc60003f46270 */
[----:B------:R0:W-:Y:S01]  /*34c0*/  @!P1 STG.E.U8 desc[UR36][R4.64+0x8], R3 ;  /* 0x0000080304009986 */ /* 0x0001e2000c101124 */
[----:B------:R-:W-:Y:S01]  /*34d0*/  ISETP.LT.OR P1, PT, R20, 0x9, !P3 ;  /* 0x000000091400780c */ /* 0x000fe20005f21670 */
[----:B-1----:R-:W-:Y:S01]  /*34e0*/  @!P4 IMAD R9, R32, R22, RZ ;  /* 0x000000162009c224 */ /* 0x002fe200078e02ff */
[----:B------:R-:W-:-:S03]  /*34f0*/  ISETP.GE.AND P3, PT, R58, 0x1a, PT ;  /* 0x0000001a3a00780c */ /* 0x000fc60003f66270 */
[-C--:B------:R-:W-:Y:S01]  /*3500*/  @!P5 IMAD R33, R33, R22.reuse, RZ ;  /* 0x000000162121d224 */ /* 0x080fe200078e02ff */
[----:B------:R-:W-:Y:S01]  /*3510*/  @!P4 STG.E.U8 desc[UR36][R6.64+0x10], R9 ;  /* 0x000010090600c986 */ /* 0x000fe2000c101124 */
[C---:B------:R-:W-:Y:S01]  /*3520*/  ISETP.LT.OR P4, PT, R20.reuse, 0x1, !P3 ;  /* 0x000000011400780c */ /* 0x040fe20005f81670 */
[-C--:B------:R-:W-:Y:S01]  /*3530*/  @!P0 IMAD R35, R35, R22.reuse, RZ ;  /* 0x0000001623238224 */ /* 0x080fe200078e02ff */
[C---:B------:R-:W-:Y:S01]  /*3540*/  ISETP.LT.OR P3, PT, R20.reuse, 0x9, !P3 ;  /* 0x000000091400780c */ /* 0x040fe20005f61670 */
[----:B------:R-:W-:Y:S01]  /*3550*/  @!P5 STG.E.U8 desc[UR36][R6.64+0x11], R33 ;  /* 0x000011210600d986 */ /* 0x000fe2000c101124 */
[----:B------:R-:W-:Y:S02]  /*3560*/  ISETP.LT.OR P5, PT, R20, 0x1, !P2 ;  /* 0x000000011400780c */ /* 0x000fe400057a1670 */
[----:B0-----:R-:W-:Y:S01]  /*3570*/  @!P1 IMAD R3, R34, R22, RZ ;  /* 0x0000001622039224 */ /* 0x001fe200078e02ff */
[----:B------:R-:W-:Y:S01]  /*3580*/  @!P0 STG.E.U8 desc[UR36][R4.64+0x11], R35 ;  /* 0x0000112304008986 */ /* 0x000fe2000c101124 */
[----:B------:R-:W-:-:S02]  /*3590*/  ISETP.LT.OR P2, PT, R20, 0x9, !P2 ;  /* 0x000000091400780c */ /* 0x000fc40005741670 */
[C---:B------:R-:W-:Y:S01]  /*35a0*/  ISETP.GE.AND P0, PT, R58.reuse, 0x21, PT ;  /* 0x000000213a00780c */ /* 0x040fe20003f06270 */
[----:B------:R0:W-:Y:S01]  /*35b0*/  @!P1 STG.E.U8 desc[UR36][R4.64+0x10], R3 ;  /* 0x0000100304009986 */ /* 0x0001e2000c101124 */
[----:B------:R-:W-:Y:S01]  /*35c0*/  ISETP.GE.AND P1, PT, R58, 0x22, PT ;  /* 0x000000223a00780c */ /* 0x000fe20003f26270 */
[-C--:B------:R-:W-:Y:S02]  /*35d0*/  @!P4 IMAD R37, R37, R22.reuse, RZ ;  /* 0x000000162525c224 */ /* 0x080fe400078e02ff */
[-C--:B------:R-:W-:Y:S02]  /*35e0*/  @!P3 IMAD R39, R39, R22.reuse, RZ ;  /* 0x000000162727b224 */ /* 0x080fe400078e02ff */
[-C--:B------:R-:W-:Y:S01]  /*35f0*/  @!P5 IMAD R11, R36, R22.reuse, RZ ;  /* 0x00000016240bd224 */ /* 0x080fe200078e02ff */
[----:B------:R-:W-:Y:S01]  /*3600*/  @!P4 STG.E.U8 desc[UR36][R6.64+0x19], R37 ;  /* 0x000019250600c986 */ /* 0x000fe2000c101124 */
[C---:B------:R-:W-:Y:S02]  /*3610*/  ISETP.LT.OR P4, PT, R20.reuse, 0x1, !P0 ;  /* 0x000000011400780c */ /* 0x040fe40004781670 */
[C---:B------:R-:W-:Y:S01]  /*3620*/  ISETP.LT.OR P0, PT, R20.reuse, 0x9, !P0 ;  /* 0x000000091400780c */ /* 0x040fe20004701670 */
[----:B------:R-:W-:Y:S01]  /*3630*/  @!P5 STG.E.U8 desc[UR36][R6.64+0x18], R11 ;  /* 0x0000180b0600d986 */ /* 0x000fe2000c101124 */
[----:B------:R-:W-:Y:S01]  /*3640*/  ISETP.LT.OR P5, PT, R20, 0x1, !P1 ;  /* 0x000000011400780c */ /* 0x000fe20004fa1670 */
[----:B0-----:R-:W-:Y:S01]  /*3650*/  @!P2 IMAD R3, R38, R22, RZ ;  /* 0x000000162603a224 */ /* 0x001fe200078e02ff */
[----:B------:R-:W-:Y:S01]  /*3660*/  ISETP.LT.OR P1, PT, R20, 0x9, !P1 ;  /* 0x000000091400780c */ /* 0x000fe20004f21670 */
[----:B------:R-:W-:Y:S01]  /*3670*/  @!P3 STG.E.U8 desc[UR36][R4.64+0x19], R39 ;  /* 0x000019270400b986 */ /* 0x000fe2000c101124 */
[----:B------:R-:W-:-:S03]  /*3680*/  ISETP.GE.AND P3, PT, R58, 0x29, PT ;  /* 0x000000293a00780c */ /* 0x000fc60003f66270 */
[----:B------:R0:W-:Y:S01]  /*3690*/  @!P2 STG.E.U8 desc[UR36][R4.64+0x18], R3 ;  /* 0x000018030400a986 */ /* 0x0001e2000c101124 */
[----:B------:R-:W-:Y:S01]  /*36a0*/  ISETP.GE.AND P2, PT, R58, 0x2a, PT ;  /* 0x0000002a3a00780c */ /* 0x000fe20003f46270 */
[----:B------:R-:W-:-:S04]  /*36b0*/  @!P4 IMAD R9, R40, R22, RZ ;  /* 0x000000162809c224 */ /* 0x000fc800078e02ff */
[-C--:B------:R-:W-:Y:S01]  /*36c0*/  @!P5 IMAD R41, R41, R22.reuse, RZ ;  /* 0x000000162929d224 */ /* 0x080fe200078e02ff */
[----:B------:R-:W-:Y:S01]  /*36d0*/  @!P4 STG.E.U8 desc[UR36][R6.64+0x20], R9 ;  /* 0x000020090600c986 */ /* 0x000fe2000c101124 */
[C---:B------:R-:W-:Y:S01]  /*36e0*/  ISETP.LT.OR P4, PT, R20.reuse, 0x1, !P3 ;  /* 0x000000011400780c */ /* 0x040fe20005f81670 */
[-C--:B------:R-:W-:Y:S01]  /*36f0*/  @!P1 IMAD R43, R43, R22.reuse, RZ ;  /* 0x000000162b2b9224 */ /* 0x080fe200078e02ff */
        /* <DEDUP_REMOVED lines=25> */
[----:B------:R1:W-:Y:S01]  /*3890*/  @!P4 STG.E.U8 desc[UR36][R6.64+0x30], R9 ;  /* 0x000030090600c986 */ /* 0x0003e2000c101124 */
[C---:B------:R-:W-:Y:S01]  /*38a0*/  ISETP.LT.OR P4, PT, R20.reuse, 0x1, !P2 ;  /* 0x000000011400780c */ /* 0x040fe20005781670 */
[-C--:B------:R-:W-:Y:S01]  /*38b0*/  @!P0 IMAD R51, R51, R22.reuse, RZ ;  /* 0x0000001633338224 */ /* 0x080fe200078e02ff */
[C---:B------:R-:W-:Y:S01]  /*38c0*/  ISETP.LT.OR P2, PT, R20.reuse, 0x9, !P2 ;  /* 0x000000091400780c */ /* 0x040fe20005741670 */
[----:B------:R2:W-:Y:S01]  /*38d0*/  @!P5 STG.E.U8 desc[UR36][R6.64+0x31], R49 ;  /* 0x000031310600d986 */ /* 0x0005e2000c101124 */
[----:B------:R-:W-:Y:S01]  /*38e0*/  ISETP.LT.OR P5, PT, R20, 0x1, !P3 ;  /* 0x000000011400780c */ /* 0x000fe20005fa1670 */
[-C--:B0-----:R-:W-:Y:S01]  /*38f0*/  @!P1 IMAD R3, R50, R22.reuse, RZ ;  /* 0x0000001632039224 */ /* 0x081fe200078e02ff */
[----:B------:R-:W-:Y:S01]  /*3900*/  ISETP.LT.OR P3, PT, R20, 0x9, !P3 ;  /* 0x000000091400780c */ /* 0x000fe20005f61670 */
[----:B------:R2:W-:Y:S04]  /*3910*/  @!P0 STG.E.U8 desc[UR36][R4.64+0x31], R51 ;  /* 0x0000313304008986 */ /* 0x0005e8000c101124 */
[----:B------:R2:W-:Y:S02]  /*3920*/  @!P1 STG.E.U8 desc[UR36][R4.64+0x30], R3 ;  /* 0x0000300304009986 */ /* 0x0005e4000c101124 */
[----:B------:R-:W-:-:S02]  /*3930*/  @!P4 IMAD R11, R52, R22, RZ ;  /* 0x00000016340bc224 */ /* 0x000fc400078e02ff */
[-C--:B-1----:R-:W-:Y:S02]  /*3940*/  @!P2 IMAD R9, R54, R22.reuse, RZ ;  /* 0x000000163609a224 */ /* 0x082fe400078e02ff */
[-C--:B------:R-:W-:Y:S01]  /*3950*/  @!P5 IMAD R53, R53, R22.reuse, RZ ;  /* 0x000000163535d224 */ /* 0x080fe200078e02ff */
[----:B------:R2:W-:Y:S01]  /*3960*/  @!P4 STG.E.U8 desc[UR36][R6.64+0x38], R11 ;  /* 0x0000380b0600c986 */ /* 0x0005e2000c101124 */
[----:B------:R-:W-:-:S03]  /*3970*/  @!P3 IMAD R55, R55, R22, RZ ;  /* 0x000000163737b224 */ /* 0x000fc600078e02ff */
[----:B------:R2:W-:Y:S04]  /*3980*/  @!P5 STG.E.U8 desc[UR36][R6.64+0x39], R53 ;  /* 0x000039350600d986 */ /* 0x0005e8000c101124 */
[----:B------:R2:W-:Y:S04]  /*3990*/  @!P2 STG.E.U8 desc[UR36][R4.64+0x38], R9 ;  /* 0x000038090400a986 */ /* 0x0005e8000c101124 */
[----:B------:R2:W-:Y:S02]  /*39a0*/  @!P3 STG.E.U8 desc[UR36][R4.64+0x39], R55 ;  /* 0x000039370400b986 */ /* 0x0005e4000c101124 */
.L_x_94:
[----:B------:R-:W-:Y:S05]  /*39b0*/  BSYNC B0 ;  /* 0x0000000000007941 */ /* 0x000fea0003800000 */
.L_x_28:
[----:B------:R-:W-:Y:S01]  /*39c0*/  ULDC UR4, c[0x0][0xc] ;  /* 0x0000030000047ab9 */ /* 0x000fe20000000800 */
[----:B------:R-:W-:Y:S01]  /*39d0*/  ULDC UR5, c[0x0][0x10] ;  /* 0x0000040000057ab9 */ /* 0x000fe20000000800 */
[----:B-12---:R-:W1:Y:S01]  /*39e0*/  LDC R3, c[0x0][0x14] ;  /* 0x00000500ff037b82 */ /* 0x006e620000000800 */
[----:B------:R-:W-:Y:S01]  /*39f0*/  UIMAD.WIDE.U32 UR4, UR4, UR5, URZ ;  /* 0x00000005040472a5 */ /* 0x000fe2000f8e003f */
[----:B------:R-:W-:Y:S01]  /*3a00*/  PRMT R0, RZ, 0x7610, R0 ;  /* 0x00007610ff007816 */ /* 0x000fe20000000000 */
[----:B------:R-:W-:Y:S02]  /*3a10*/  IMAD.MOV.U32 R58, RZ, RZ, -0x1 ;  /* 0xffffffffff3a7424 */ /* 0x000fe400078e00ff */
[----:B------:R-:W-:Y:S02]  /*3a20*/  IMAD.MOV.U32 R59, RZ, RZ, -0x1 ;  /* 0xffffffffff3b7424 */ /* 0x000fe400078e00ff */
[----:B-1----:R-:W-:-:S04]  /*3a30*/  IMAD.WIDE.U32 R16, R3, UR4, R16 ;  /* 0x0000000403107c25 */ /* 0x002fc8000f8e0010 */
[----:B------:R-:W-:Y:S01]  /*3a40*/  IMAD R3, R3, UR5, RZ ;  /* 0x0000000503037c24 */ /* 0x000fe2000f8e02ff */
[----:B------:R-:W-:Y:S02]  /*3a50*/  ULDC.64 UR4, c[0x0][0x650] ;  /* 0x0001940000047ab9 */ /* 0x000fe40000000a00 */
[----:B------:R-:W-:Y:S01]  /*3a60*/  ISETP.GE.U32.AND P0, PT, R16, UR4, PT ;  /* 0x0000000410007c0c */ /* 0x000fe2000bf06070 */
[----:B------:R-:W-:-:S05]  /*3a70*/  IMAD.IADD R17, R17, 0x1, R3 ;  /* 0x0000000111117824 */ /* 0x000fca00078e0203 */
[----:B------:R-:W-:-:S13]  /*3a80*/  ISETP.GE.U32.AND.EX P0, PT, R17, UR5, PT, P0 ;  /* 0x0000000511007c0c */ /* 0x000fda000bf06100 */
[----:B------:R-:W-:Y:S05]  /*3a90*/  @P0 BRA `(.L_x_95) ;  /* 0x0000000400640947 */ /* 0x000fea0003800000 */
[----:B------:R-:W1:Y:S01]  /*3aa0*/  S2R R12, SR_CTAID.X ;  /* 0x00000000000c7919 */ /* 0x000e620000002500 */
[----:B------:R-:W2:Y:S01]  /*3ab0*/  LDC.64 R10, c[0x0][0x628] ;  /* 0x00018a00ff0a7b82 */ /* 0x000ea20000000a00 */
[----:B------:R-:W-:Y:S01]  /*3ac0*/  ULDC UR4, c[0x0][0x150] ;  /* 0x0000540000047ab9 */ /* 0x000fe20000000800 */
[----:B------:R-:W-:Y:S01]  /*3ad0*/  IMAD.MOV.U32 R8, RZ, RZ, R16 ;  /* 0x000000ffff087224 */ /* 0x000fe200078e0010 */
[----:B------:R-:W3:Y:S01]  /*3ae0*/  S2R R24, SR_CTAID.Y ;  /* 0x0000000000187919 */ /* 0x000ee20000002600 */
[----:B------:R-:W-:-:S04]  /*3af0*/  IMAD.MOV.U32 R9, RZ, RZ, R17 ;  /* 0x000000ffff097224 */ /* 0x000fc800078e0011 */
[----:B------:R-:W0:Y:S08]  /*3b00*/  LDC R21, c[0x0][0x144] ;  /* 0x00005100ff157b82 */ /* 0x000e300000000800 */
[----:B------:R-:W0:Y:S08]  /*3b10*/  LDC R0, c[0x0][0x630] ;  /* 0x00018c00ff007b82 */ /* 0x000e300000000800 */
[----:B------:R-:W0:Y:S01]  /*3b20*/  LDC.64 R14, c[0x0][0x620] ;  /* 0x00018800ff0e7b82 */ /* 0x000e220000000a00 */
[----:B--2---:R-:W-:-:S04]  /*3b30*/  ISETP.NE.U32.AND P0, PT, R10, RZ, PT ;  /* 0x000000ff0a00720c */ /* 0x004fc80003f05070 */
[----:B------:R-:W-:Y:S02]  /*3b40*/  ISETP.NE.AND.EX P0, PT, R11, RZ, PT, P0 ;  /* 0x000000ff0b00720c */ /* 0x000fe40003f05300 */
[----:B-1----:R-:W-:-:S05]  /*3b50*/  I2FP.F32.U32 R3, R12 ;  /* 0x0000000c00037245 */ /* 0x002fca0000201000 */
[----:B------:R-:W-:-:S04]  /*3b60*/  FMUL R3, R3, UR4 ;  /* 0x0000000403037c20 */ /* 0x000fc80008400000 */
[----:B------:R1:W2:Y:S02]  /*3b70*/  F2I.U32.TRUNC.NTZ R20, R3 ;  /* 0x0000000300147305 */ /* 0x0002a4000020f000 */
[----:B---3--:R-:W-:Y:S05]  /*3b80*/  @!P0 BRA `(.L_x_96) ;  /* 0x0000000000288947 */ /* 0x008fea0003800000 */
[----:B-1----:R-:W1:Y:S02]  /*3b90*/  LDC R3, c[0x0][0x634] ;  /* 0x00018d00ff037b82 */ /* 0x002e640000000800 */
[----:B-1----:R-:W-:-:S05]  /*3ba0*/  IADD3 R3, P0, R16, R3, RZ ;  /* 0x0000000310037210 */ /* 0x002fca0007f1e0ff */
[----:B------:R-:W-:-:S04]  /*3bb0*/  IMAD.X R13, RZ, RZ, R17, P0 ;  /* 0x000000ffff0d7224 */ /* 0x000fc800000e0611 */
[----:B0---4-:R-:W-:-:S04]  /*3bc0*/  IMAD.WIDE.U32 R4, R13, R10, RZ ;  /* 0x0000000a0d047225 */ /* 0x011fc800078e00ff */
[----:B------:R-:W-:-:S04]  /*3bd0*/  IMAD.WIDE.U32 R6, P0, R3, R11, R4 ;  /* 0x0000000b03067225 */ /* 0x000fc80007800004 */
[----:B------:R-:W-:-:S04]  /*3be0*/  IMAD.WIDE.U32 R4, R3, R10, RZ ;  /* 0x0000000a03047225 */ /* 0x000fc800078e00ff */
[----:B------:R-:W-:Y:S01]  /*3bf0*/  IMAD.X R9, RZ, RZ, RZ, P0 ;  /* 0x000000ffff097224 */ /* 0x000fe200000e06ff */
[----:B------:R-:W-:Y:S01]  /*3c00*/  IADD3 RZ, P0, R5, R6, RZ ;  /* 0x0000000605ff7210 */ /* 0x000fe20007f1e0ff */
[----:B------:R-:W-:-:S04]  /*3c10*/  IMAD.MOV.U32 R8, RZ, RZ, R7 ;  /* 0x000000ffff087224 */ /* 0x000fc800078e0007 */
[----:B------:R-:W-:-:S08]  /*3c20*/  IMAD.WIDE.U32.X R8, R13, R11, R8, P0 ;  /* 0x0000000b0d087225 */ /* 0x000fd000000e0408 */
.L_x_96:
[----:B------:R-:W3:Y:S01]  /*3c30*/  LDC.64 R30, c[0x0][0x640] ;  /* 0x00019000ff1e7b82 */ /* 0x000ee20000000a00 */
[-CC-:B0-----:R-:W-:Y:S01]  /*3c40*/  SHF.R.U64 R59, R8, R0.reuse, R9.reuse ;  /* 0x00000000083b7219 */ /* 0x181fe20000001209 */
[----:B--2---:R-:W-:Y:S01]  /*3c50*/  IMAD.MOV R20, RZ, RZ, -R20 ;  /* 0x000000ffff147224 */ /* 0x004fe200078e0a14 */
[----:B------:R-:W-:Y:S01]  /*3c60*/  SHF.R.U32.HI R0, RZ, R0, R9 ;  /* 0x00000000ff007219 */ /* 0x000fe20000011609 */
[----:B------:R-:W-:Y:S01]  /*3c70*/  ULDC UR4, c[0x0][0x154] ;  /* 0x0000550000047ab9 */ /* 0x000fe20000000800 */
[----:B-1----:R-:W-:Y:S01]  /*3c80*/  IADD3 R3, P0, RZ, -R59, RZ ;  /* 0x8000003bff037210 */ /* 0x002fe20007f1e0ff */
[----:B------:R-:W-:Y:S02]  /*3c90*/  IMAD R26, R21, R20, R12 ;  /* 0x00000014151a7224 */ /* 0x000fe400078e020c */
[----:B------:R-:W0:Y:S01]  /*3ca0*/  LDC R6, c[0x0][0x618] ;  /* 0x00018600ff067b82 */ /* 0x000e220000000800 */
[----:B------:R-:W-:Y:S02]  /*3cb0*/  IMAD.MOV.U32 R7, RZ, RZ, 0x1 ;  /* 0x00000001ff077424 */ /* 0x000fe400078e00ff */
[----:B----4-:R-:W-:-:S04]  /*3cc0*/  IMAD.X R5, RZ, RZ, ~R0, P0 ;  /* 0x000000ffff057224 */ /* 0x010fc800000e0e00 */
[-C--:B------:R-:W-:Y:S01]  /*3cd0*/  IMAD R0, R5, R14.reuse, RZ ;  /* 0x0000000e05007224 */ /* 0x080fe200078e02ff */
[----:B------:R-:W1:Y:S01]  /*3ce0*/  LDC R8, c[0x0][0x608] ;  /* 0x00018200ff087b82 */ /* 0x000e620000000800 */
[----:B------:R-:W-:-:S04]  /*3cf0*/  IMAD.WIDE.U32 R4, R3, R14, R16 ;  /* 0x0000000e03047225 */ /* 0x000fc800078e0010 */
[----:B------:R-:W-:Y:S01]  /*3d00*/  IMAD R3, R3, R15, R0 ;  /* 0x0000000f03037224 */ /* 0x000fe200078e0200 */
[----:B------:R-:W-:Y:S02]  /*3d10*/  I2FP.F32.U32 R0, R24 ;  /* 0x0000001800007245 */ /* 0x000fe40000201000 */
[----:B------:R-:W2:Y:S01]  /*3d20*/  LDC R28, c[0x0][0x658] ;  /* 0x00019600ff1c7b82 */ /* 0x000ea20000000800 */
[----:B------:R-:W-:Y:S01]  /*3d30*/  IMAD.IADD R3, R5, 0x1, R3 ;  /* 0x0000000105037824 */ /* 0x000fe200078e0203 */
[----:B---3--:R-:W-:Y:S01]  /*3d40*/  ISETP.NE.U32.AND P0, PT, R30, RZ, PT ;  /* 0x000000ff1e00720c */ /* 0x008fe20003f05070 */
[----:B------:R-:W-:Y:S01]  /*3d50*/  FMUL R0, R0, UR4 ;  /* 0x0000000400007c20 */ /* 0x000fe20008400000 */
[----:B------:R-:W-:Y:S02]  /*3d60*/  IMAD.MOV.U32 R5, RZ, RZ, -0x1 ;  /* 0xffffffffff057424 */ /* 0x000fe400078e00ff */
[----:B------:R-:W-:Y:S01]  /*3d70*/  ISETP.NE.AND.EX P0, PT, R31, RZ, PT, P0 ;  /* 0x000000ff1f00720c */ /* 0x000fe20003f05300 */
[----:B------:R3:W4:Y:S01]  /*3d80*/  F2I.U32.TRUNC.NTZ R13, R0 ;  /* 0x00000000000d7305 */ /* 0x000722000020f000 */
[----:B------:R-:W3:Y:S01]  /*3d90*/  LDC R15, c[0x0][0x148] ;  /* 0x00005200ff0f7b82 */ /* 0x000ee20000000800 */
[----:B0-----:R-:W-:-:S02]  /*3da0*/  SHF.R.U64 R12, R4, R6, R3 ;  /* 0x00000006040c7219 */ /* 0x001fc40000001203 */
[----:B------:R-:W-:-:S05]  /*3db0*/  SHF.R.U32.HI R3, RZ, R6, R3 ;  /* 0x00000006ff037219 */ /* 0x000fca0000011603 */
[----:B------:R-:W0:Y:S01]  /*3dc0*/  LDC R20, c[0x0][0x600] ;  /* 0x00018000ff147b82 */ /* 0x000e220000000800 */
[-CC-:B-1----:R-:W-:Y:S02]  /*3dd0*/  SHF.R.U64 R10, R12, R8.reuse, R3.reuse ;  /* 0x000000080c0a7219 */ /* 0x182fe40000001203 */
[----:B------:R-:W-:-:S05]  /*3de0*/  SHF.R.U32.HI R3, RZ, R8, R3 ;  /* 0x00000008ff037219 */ /* 0x000fca0000011603 */
[----:B------:R-:W1:Y:S01]  /*3df0*/  LDC R21, c[0x0][0x648] ;  /* 0x00019200ff157b82 */ /* 0x000e620000000800 */
[-C--:B--2---:R-:W-:Y:S02]  /*3e00*/  SHF.L.U32 R4, R5, R28.reuse, RZ ;  /* 0x0000001c05047219 */ /* 0x084fe400000006ff */
[-CC-:B------:R-:W-:Y:S02]  /*3e10*/  SHF.R.U64 R14, R10, R28.reuse, R3.reuse ;  /* 0x0000001c0a0e7219 */ /* 0x180fe40000001203 */
[----:B------:R-:W-:Y:S02]  /*3e20*/  SHF.R.U32.HI R5, RZ, R28, R3 ;  /* 0x0000001cff057219 */ /* 0x000fe40000011603 */
[----:B------:R-:W-:Y:S01]  /*3e30*/  LOP3.LUT R57, RZ, R4, RZ, 0x33, !PT ;  /* 0x00000004ff397212 */ /* 0x000fe200078e33ff */
[----:B------:R-:W2:Y:S01]  /*3e40*/  LDC R25, c[0x0][0x638] ;  /* 0x00018e00ff197b82 */ /* 0x000ea20000000800 */
[----:B------:R-:W-:Y:S01]  /*3e50*/  SHF.L.U32 R28, R7, R28, RZ ;  /* 0x0000001c071c7219 */ /* 0x000fe200000006ff */
[----:B------:R-:W-:-:S06]  /*3e60*/  IMAD.MOV.U32 R4, RZ, RZ, R14 ;  /* 0x000000ffff047224 */ /* 0x000fcc00078e000e */
[----:B------:R-:W0:Y:S01]  /*3e70*/  LDC R27, c[0x0][0x610] ;  /* 0x00018400ff1b7b82 */ /* 0x000e220000000800 */
[----:B----4-:R-:W-:Y:S05]  /*3e80*/  @!P0 BRA `(.L_x_97) ;  /* 0x0000000000288947 */ /* 0x010fea0003800000 */
[----:B------:R-:W4:Y:S02]  /*3e90*/  LDC R3, c[0x0][0x64c] ;  /* 0x00019300ff037b82 */ /* 0x000f240000000800 */
[----:B----4-:R-:W-:-:S05]  /*3ea0*/  IADD3 R3, P0, R14, R3, RZ ;  /* 0x000000030e037210 */ /* 0x010fca0007f1e0ff */
        /* <DEDUP_REMOVED lines=8> */
.L_x_97:
[----:B------:R-:W-:Y:S01]  /*3f30*/  ISETP.NE.AND P0, PT, R2, 0x1, PT ;  /* 0x000000010200780c */ /* 0x000fe20003f05270 */
[----:B------:R-:W-:Y:S01]  /*3f40*/  IMAD.MOV R13, RZ, RZ, -R13 ;  /* 0x000000ffff0d7224 */ /* 0x000fe200078e0a0d */
[----:B-1-3--:R-:W-:Y:S01]  /*3f50*/  SHF.R.U64 R0, R4, R21, R5 ;  /* 0x0000001504007219 */ /* 0x00afe20000001205 */
[----:B0-----:R-:W-:Y:S01]  /*3f60*/  VIADD R5, R20, 0xffffffff ;  /* 0xffffffff14057836 */ /* 0x001fe20000000000 */
[----:B------:R-:W-:-:S03]  /*3f70*/  LOP3.LUT R57, R10, R57, RZ, 0xc0, !PT ;  /* 0x000000390a397212 */ /* 0x000fc600078ec0ff */
[----:B------:R-:W-:Y:S01]  /*3f80*/  IMAD.MOV R3, RZ, RZ, -R0 ;  /* 0x000000ffff037224 */ /* 0x000fe200078e0a00 */
[----:B------:R-:W-:Y:S01]  /*3f90*/  LOP3.LUT R5, R12, R5, RZ, 0xc0, !PT ;  /* 0x000000050c057212 */ /* 0x000fe200078ec0ff */
[----:B------:R-:W-:Y:S02]  /*3fa0*/  IMAD R57, R28, R0, R57 ;  /* 0x000000001c397224 */ /* 0x000fe400078e0239 */
[----:B--2---:R-:W-:Y:S02]  /*3fb0*/  IMAD R0, R3, R25, R14 ;  /* 0x0000001903007224 */ /* 0x004fe400078e020e */
[----:B------:R-:W-:Y:S02]  /*3fc0*/  @P0 IMAD R26, R15, R13, R24 ;  /* 0x0000000d0f1a0224 */ /* 0x000fe400078e0218 */
[----:B------:R-:W-:Y:S02]  /*3fd0*/  IMAD R4, R0, R20, R5 ;  /* 0x0000001400047224 */ /* 0x000fe400078e0205 */
[----:B------:R-:W-:-:S02]  /*3fe0*/  IMAD R57, R57, R27, R26 ;  /* 0x0000001b39397224 */ /* 0x000fc400078e021a */
[----:B------:R-:W-:-:S03]  /*3ff0*/  IMAD.MOV.U32 R3, RZ, RZ, 0x1 ;  /* 0x00000001ff037424 */ /* 0x000fc600078e00ff */
[----:B------:R-:W-:Y:S02]  /*4000*/  SEL R58, R4, R57, !P0 ;  /* 0x00000039043a7207 */ /* 0x000fe40004000000 */
[----:B------:R-:W-:Y:S02]  /*4010*/  PRMT R0, R3, 0x7610, R0 ;  /* 0x0000761003007816 */ /* 0x000fe40000000000 */
[----:B------:R-:W-:-:S07]  /*4020*/  SEL R57, R57, R4, !P0 ;  /* 0x0000000439397207 */ /* 0x000fce0004000000 */
.L_x_95:
[----:B------:R-:W-:-:S13]  /*4030*/  LOP3.LUT P0, RZ, R0, 0xff, RZ, 0xc0, !PT ;  /* 0x000000ff00ff7812 */ /* 0x000fda000780c0ff */
[----:B------:R-:W-:Y:S05]  /*4040*/  @P0 BRA `(.L_x_98) ;  /* 0xffffffcc00bc0947 */ /* 0x000fea000383ffff */
[----:B------:R-:W-:Y:S05]  /*4050*/  EXIT ;  /* 0x000000000000794d */ /* 0x000fea0003800000 */
.L_x_3:
[----:B0-----:R-:W-:Y:S01]  /*4060*/  ULDC.64 UR4, c[0x0][0x650] ;  /* 0x0001940000047ab9 */ /* 0x001fe20000000a00 */
        /* <DEDUP_REMOVED lines=25> */
.L_x_100:
[--C-:B------:R-:W-:Y:S01]  /*4200*/  SHF.R.U64 R12, R10, R14, R11.reuse ;  /* 0x0000000e0a0c7219 */ /* 0x100fe2000000120b */
[----:B------:R-:W0:Y:S01]  /*4210*/  LDC R22, c[0x0][0x618] ;  /* 0x00018600ff167b82 */ /* 0x000e220000000800 */
[----:B------:R-:W-:Y:S01]  /*4220*/  I2FP.F32.U32 R6, R4 ;  /* 0x0000000400067245 */ /* 0x000fe20000201000 */
[----:B------:R-:W-:Y:S01]  /*4230*/  ULDC UR4, c[0x0][0x150] ;  /* 0x0000540000047ab9 */ /* 0x000fe20000000800 */
[----:B------:R-:W-:Y:S02]  /*4240*/  SHF.R.U32.HI R5, RZ, R14, R11 ;  /* 0x0000000eff057219 */ /* 0x000fe4000001160b */
[----:B------:R-:W-:Y:S01]  /*4250*/  IADD3 R9, P0, RZ, -R12, RZ ;  /* 0x8000000cff097210 */ /* 0x000fe20007f1e0ff */
[----:B------:R-:W-:Y:S01]  /*4260*/  FMUL R11, R6, UR4 ;  /* 0x00000004060b7c20 */ /* 0x000fe20008400000 */
[----:B------:R-:W-:Y:S01]  /*4270*/  ULDC UR4, c[0x0][0x154] ;  /* 0x0000550000047ab9 */ /* 0x000fe20000000800 */
[----:B------:R-:W1:Y:S02]  /*4280*/  LDC.64 R24, c[0x0][0x640] ;  /* 0x00019000ff187b82 */ /* 0x000e640000000a00 */
[----:B------:R-:W-:-:S02]  /*4290*/  IMAD.X R5, RZ, RZ, ~R5, P0 ;  /* 0x000000ffff057224 */ /* 0x000fc400000e0e05 */
[----:B------:R-:W2:Y:S01]  /*42a0*/  F2I.U32.TRUNC.NTZ R11, R11 ;  /* 0x0000000b000b7305 */ /* 0x000ea2000020f000 */
[----:B------:R-:W-:-:S03]  /*42b0*/  IMAD.WIDE.U32 R6, R9, R20, R16 ;  /* 0x0000001409067225 */ /* 0x000fc600078e0010 */
[----:B------:R-:W3:Y:S01]  /*42c0*/  LDC R13, c[0x0][0x144] ;  /* 0x00005100ff0d7b82 */ /* 0x000ee20000000800 */
[----:B------:R-:W-:-:S04]  /*42d0*/  IMAD R8, R5, R20, RZ ;  /* 0x0000001405087224 */ /* 0x000fc800078e02ff */
[----:B------:R-:W-:Y:S02]  /*42e0*/  IMAD R5, R9, R21, R8 ;  /* 0x0000001509057224 */ /* 0x000fe400078e0208 */
[----:B------:R-:W-:Y:S01]  /*42f0*/  IMAD.MOV.U32 R8, RZ, RZ, -0x1 ;  /* 0xffffffffff087424 */ /* 0x000fe200078e00ff */
[----:B------:R-:W4:Y:S01]  /*4300*/  LDC R14, c[0x0][0x608] ;  /* 0x00018200ff0e7b82 */ /* 0x000f220000000800 */
[----:B------:R-:W-:Y:S01]  /*4310*/  IMAD.IADD R5, R7, 0x1, R5 ;  /* 0x0000000107057824 */ /* 0x000fe200078e0205 */
[----:B------:R-:W-:-:S04]  /*4320*/  I2FP.F32.U32 R7, R3 ;  /* 0x0000000300077245 */ /* 0x000fc80000201000 */
[-C--:B0-----:R-:W-:Y:S01]  /*4330*/  SHF.R.U64 R10, R6, R22.reuse, R5 ;  /* 0x00000016060a7219 */ /* 0x081fe20000001205 */
[----:B--2---:R-:W-:Y:S01]  /*4340*/  IMAD.MOV R6, RZ, RZ, -R11 ;  /* 0x000000ffff067224 */ /* 0x004fe200078e0a0b */
[----:B------:R-:W0:Y:S01]  /*4350*/  LDC R9, c[0x0][0x658] ;  /* 0x00019600ff097b82 */ /* 0x000e220000000800 */
[----:B-1----:R-:W-:Y:S01]  /*4360*/  ISETP.NE.U32.AND P0, PT, R24, RZ, PT ;  /* 0x000000ff1800720c */ /* 0x002fe20003f05070 */
[----:B------:R-:W-:Y:S01]  /*4370*/  FMUL R7, R7, UR4 ;  /* 0x0000000407077c20 */ /* 0x000fe20008400000 */
[----:B------:R-:W-:Y:S02]  /*4380*/  SHF.R.U32.HI R5, RZ, R22, R5 ;  /* 0x00000016ff057219 */ /* 0x000fe40000011605 */
[----:B------:R-:W-:-:S03]  /*4390*/  ISETP.NE.AND.EX P0, PT, R25, RZ, PT, P0 ;  /* 0x000000ff1900720c */ /* 0x000fc60003f05300 */
[----:B------:R-:W1:Y:S01]  /*43a0*/  LDC R20, c[0x0][0x148] ;  /* 0x00005200ff147b82 */ /* 0x000e620000000800 */
[----:B---3--:R-:W-:Y:S02]  /*43b0*/  IMAD R23, R13, R6, R4 ;  /* 0x000000060d177224 */ /* 0x008fe400078e0204 */
[----:B------:R-:W-:-:S05]  /*43c0*/  IMAD.MOV.U32 R6, RZ, RZ, 0x1 ;  /* 0x00000001ff067424 */ /* 0x000fca00078e00ff */
[----:B------:R-:W2:Y:S01]  /*43d0*/  LDC R21, c[0x0][0x600] ;  /* 0x00018000ff157b82 */ /* 0x000ea20000000800 */
[-CC-:B----4-:R-:W-:Y:S02]  /*43e0*/  SHF.R.U64 R13, R10, R14.reuse, R5.reuse ;  /* 0x0000000e0a0d7219 */ /* 0x190fe40000001205 */
[----:B------:R-:W-:Y:S02]  /*43f0*/  SHF.R.U32.HI R4, RZ, R14, R5 ;  /* 0x0000000eff047219 */ /* 0x000fe40000011605 */
[----:B------:R3:W4:Y:S03]  /*4400*/  F2I.U32.TRUNC.NTZ R14, R7 ;  /* 0x00000007000e7305 */ /* 0x000726000020f000 */
[----:B------:R-:W1:Y:S01]  /*4410*/  LDC R26, c[0x0][0x648] ;  /* 0x00019200ff1a7b82 */ /* 0x000e620000000800 */
[-C--:B0-----:R-:W-:Y:S02]  /*4420*/  SHF.R.U64 R15, R13, R9.reuse, R4 ;  /* 0x000000090d0f7219 */ /* 0x081fe40000001204 */
[----:B------:R-:W-:-:S02]  /*4430*/  SHF.L.U32 R8, R8, R9, RZ ;  /* 0x0000000908087219 */ /* 0x000fc400000006ff */
[-C--:B------:R-:W-:Y:S01]  /*4440*/  SHF.R.U32.HI R5, RZ, R9.reuse, R4 ;  /* 0x00000009ff057219 */ /* 0x080fe20000011604 */
[----:B------:R-:W-:Y:S01]  /*4450*/  IMAD.MOV.U32 R4, RZ, RZ, R15 ;  /* 0x000000ffff047224 */ /* 0x000fe200078e000f */
[----:B------:R-:W-:Y:S01]  /*4460*/  SHF.L.U32 R22, R6, R9, RZ ;  /* 0x0000000906167219 */ /* 0x000fe200000006ff */
[----:B------:R-:W0:Y:S01]  /*4470*/  LDC R27, c[0x0][0x638] ;  /* 0x00018e00ff1b7b82 */ /* 0x000e220000000800 */
[----:B------:R-:W-:-:S07]  /*4480*/  LOP3.LUT R28, RZ, R8, RZ, 0x33, !PT ;  /* 0x00000008ff1c7212 */ /* 0x000fce00078e33ff */
        /* <DEDUP_REMOVED lines=12> */
.L_x_101:
[----:B------:R-:W-:Y:S01]  /*4550*/  ISETP.NE.AND P0, PT, R2, 0x1, PT ;  /* 0x000000010200780c */ /* 0x000fe20003f05270 */
[----:B--2---:R-:W-:Y:S01]  /*4560*/  VIADD R7, R21, 0xffffffff ;  /* 0xffffffff15077836 */ /* 0x004fe20000000000 */
[----:B-1----:R-:W-:Y:S01]  /*4570*/  SHF.R.U64 R5, R4, R26, R5 ;  /* 0x0000001a04057219 */ /* 0x002fe20000001205 */
[----:B------:R-:W-:Y:S01]  /*4580*/  IMAD.MOV R14, RZ, RZ, -R14 ;  /* 0x000000ffff0e7224 */ /* 0x000fe200078e0a0e */
[----:B------:R-:W-:Y:S01]  /*4590*/  LOP3.LUT R4, R13, R28, RZ, 0xc0, !PT ;  /* 0x0000001c0d047212 */ /* 0x000fe200078ec0ff */
[----:B------:R-:W-:Y:S01]  /*45a0*/  IMAD.MOV.U32 R8, RZ, RZ, R12 ;  /* 0x000000ffff087224 */ /* 0x000fe200078e000c */
[----:B------:R-:W-:Y:S01]  /*45b0*/  LOP3.LUT R10, R10, R7, RZ, 0xc0, !PT ;  /* 0x000000070a0a7212 */ /* 0x000fe200078ec0ff */
[----:B------:R-:W-:Y:S02]  /*45c0*/  IMAD.MOV R6, RZ, RZ, -R5 ;  /* 0x000000ffff067224 */ /* 0x000fe400078e0a05 */
[----:B------:R-:W-:-:S04]  /*45d0*/  IMAD R4, R22, R5, R4 ;  /* 0x0000000516047224 */ /* 0x000fc800078e0204 */
[----:B------:R-:W-:Y:S02]  /*45e0*/  @P0 IMAD R23, R20, R14, R3 ;  /* 0x0000000e14170224 */ /* 0x000fe400078e0203 */
[----:B0-----:R-:W-:Y:S02]  /*45f0*/  IMAD R3, R6, R27, R15 ;  /* 0x0000001b06037224 */ /* 0x001fe400078e020f */
[----:B------:R-:W-:Y:S02]  /*4600*/  IMAD R7, R4, R29, R23 ;  /* 0x0000001d04077224 */ /* 0x000fe400078e0217 */
[----:B------:R-:W-:Y:S02]  /*4610*/  IMAD R4, R3, R21, R10 ;  /* 0x0000001503047224 */ /* 0x000fe400078e020a */
[----:B------:R-:W-:-:S03]  /*4620*/  IMAD.MOV.U32 R6, RZ, RZ, 0x1 ;  /* 0x00000001ff067424 */ /* 0x000fc600078e00ff */
[----:B------:R-:W-:Y:S02]  /*4630*/  SEL R9, R4, R7, !P0 ;  /* 0x0000000704097207 */ /* 0x000fe40004000000 */
[----:B------:R-:W-:-:S07]  /*4640*/  SEL R7, R7, R4, !P0 ;  /* 0x0000000407077207 */ /* 0x000fce0004000000 */
.L_x_99:
[----:B------:R-:W-:-:S08]  /*4650*/  NOP ;  /* 0x0000000000007918 */ /* 0x000fd00000000000 */
[----:B------:R-:W0:-:S00]  /*4660*/  USETMAXREG.DEALLOC.CTAPOOL 0x28 ;  /* 0x00000028000079c8 */ /* 0x000e0000080e0500 */
[----:B0-----:R-:W-:-:S13]  /*4670*/  ISETP.NE.AND P0, PT, R0, RZ, PT ;  /* 0x000000ff0000720c */ /* 0x001fda0003f05270 */
[----:B------:R-:W-:Y:S05]  /*4680*/  @P0 EXIT ;  /* 0x000000000000094d */ /* 0x000fea0003800000 */
[----:B------:R-:W-:Y:S01]  /*4690*/  LOP3.LUT P0, RZ, R6, 0xff, RZ, 0xc0, !PT ;  /* 0x000000ff06ff7812 */ /* 0x000fe2000780c0ff */
[----:B------:R-:W-:Y:S02]  /*46a0*/  IMAD.MOV.U32 R0, RZ, RZ, 0x1 ;  /* 0x00000001ff007424 */ /* 0x000fe400078e00ff */
[----:B------:R-:W-:-:S10]  /*46b0*/  IMAD.MOV.U32 R12, RZ, RZ, RZ ;  /* 0x000000ffff0c7224 */ /* 0x000fd400078e00ff */
[----:B------:R-:W-:Y:S05]  /*46c0*/  @!P0 BRA `(.L_x_102) ;  /* 0x0000000c00308947 */ /* 0x000fea0003800000 */
[----:B------:R-:W0:Y:S01]  /*46d0*/  LDC R0, c[0x0][0x28c] ;  /* 0x0000a300ff007b82 */ /* 0x000e220000000800 */
[----:B------:R-:W-:Y:S01]  /*46e0*/  ULDC UR5, c[0x0][0x600] ;  /* 0x0001800000057ab9 */ /* 0x000fe20000000800 */
[----:B------:R-:W-:Y:S01]  /*46f0*/  ULDC UR4, c[0x0][0xc] ;  /* 0x0000030000047ab9 */ /* 0x000fe20000000800 */
[----:B------:R-:W-:Y:S01]  /*4700*/  UIADD3 UR16, UR5, -0x1, URZ ;  /* 0xffffffff05107890 */ /* 0x000fe2000fffe03f */
[C---:B------:R-:W-:Y:S01]  /*4710*/  LOP3.LUT P2, RZ, R18.reuse, 0x7f, RZ, 0xc0, !PT ;  /* 0x0000007f12ff7812 */ /* 0x040fe2000784c0ff */
[----:B------:R-:W-:Y:S01]  /*4720*/  ULDC UR6, c[0x0][0x658] ;  /* 0x0001960000067ab9 */ /* 0x000fe20000000800 */
[----:B------:R-:W-:Y:S01]  /*4730*/  ULDC UR5, c[0x0][0x10] ;  /* 0x0000040000057ab9 */ /* 0x000fe20000000800 */
[----:B------:R-:W-:Y:S01]  /*4740*/  UMOV UR7, 0xffffffff ;  /* 0xffffffff00077882 */ /* 0x000fe20000000000 */
[----:B------:R-:W-:Y:S01]  /*4750*/  UMOV UR8, 0x1 ;  /* 0x0000000100087882 */ /* 0x000fe20000000000 */
[----:B------:R-:W-:Y:S01]  /*4760*/  UIMAD.WIDE.U32 UR4, UR4, UR5, URZ ;  /* 0x00000005040472a5 */ /* 0x000fe2000f8e003f */
[----:B------:R-:W-:Y:S01]  /*4770*/  LOP3.LUT P0, RZ, R18, 0x1f, RZ, 0xc0, !PT ;  /* 0x0000001f12ff7812 */ /* 0x000fe2000780c0ff */
[----:B------:R-:W-:Y:S01]  /*4780*/  USHF.L.U32 UR7, UR7, UR6, URZ ;  /* 0x0000000607077299 */ /* 0x000fe2000800063f */
[----:B------:R-:W-:Y:S01]  /*4790*/  BSSY B0, `(.L_x_102) ;  /* 0x00000bf000007945 */ /* 0x000fe20003800000 */
[----:B------:R-:W-:Y:S01]  /*47a0*/  USHF.L.U32 UR18, UR8, UR6, URZ ;  /* 0x0000000608127299 */ /* 0x000fe2000800063f */
[----:B------:R-:W-:Y:S01]  /*47b0*/  IMAD.MOV.U32 R13, RZ, RZ, 0x1 ;  /* 0x00000001ff0d7424 */ /* 0x000fe200078e00ff */
[----:B------:R-:W-:Y:S01]  /*47c0*/  LOP3.LUT R11, R19, 0x2, RZ, 0xfc, !PT ;  /* 0x00000002130b7812 */ /* 0x000fe200078efcff */
[----:B------:R-:W-:Y:S01]  /*47d0*/  ULDC UR6, c[0x0][0x14] ;  /* 0x0000050000067ab9 */ /* 0x000fe20000000800 */
[----:B------:R-:W-:Y:S01]  /*47e0*/  PLOP3.LUT P0, PT, P0, P2, PT, 0x8a, 0x0 ;  /* 0x000000000000781c */ /* 0x000fe20000705172 */
[----:B------:R-:W-:Y:S01]  /*47f0*/  UIMAD.WIDE.U32 UR20, UR4, UR6, URZ ;  /* 0x00000006041472a5 */ /* 0x000fe2000f8e003f */
[----:B------:R-:W-:Y:S01]  /*4800*/  IMAD.MOV.U32 R12, RZ, RZ, RZ ;  /* 0x000000ffff0c7224 */ /* 0x000fe200078e00ff */
[----:B------:R-:W-:-:S02]  /*4810*/  UIMAD UR13, UR5, UR6, URZ ;  /* 0x00000006050d72a4 */ /* 0x000fc4000f8e023f */
[----:B------:R-:W-:Y:S01]  /*4820*/  ULOP3.LUT UR17, URZ, UR7, URZ, 0x33, !UPT ;  /* 0x000000073f117292 */ /* 0x000fe2000f8e333f */
[----:B0-----:R-:W-:Y:S01]  /*4830*/  VIADD R0, R0, 0x7f ;  /* 0x0000007f00007836 */ /* 0x001fe20000000000 */
[----:B------:R-:W-:Y:S01]  /*4840*/  UIADD3 UR13, UR21, UR13, URZ ;  /* 0x0000000d150d7290 */ /* 0x000fe2000fffe03f */
[----:B------:R-:W-:-:S03]  /*4850*/  ULDC.64 UR22, c[0x0][0x198] ;  /* 0x0000660000167ab9 */ /* 0x000fc60000000a00 */
[----:B------:R-:W-:-:S04]  /*4860*/  SHF.R.S32.HI R3, RZ, 0x1f, R0 ;  /* 0x0000001fff037819 */ /* 0x000fc80000011400 */
[----:B------:R-:W-:Y:S01]  /*4870*/  LEA.HI R3, R3, R0, RZ, 0x7 ;  /* 0x0000000003037211 */ /* 0x000fe200078f38ff */
[----:B------:R-:W-:-:S03]  /*4880*/  IMAD.MOV.U32 R0, RZ, RZ, 0x1 ;  /* 0x00000001ff007424 */ /* 0x000fc600078e00ff */
[----:B------:R-:W-:-:S05]  /*4890*/  SHF.R.S32.HI R3, RZ, 0x7, R3 ;  /* 0x00000007ff037819 */ /* 0x000fca0000011403 */
[----:B------:R-:W-:-:S07]  /*48a0*/  VIADD R10, R3, 0x1 ;  /* 0x00000001030a7836 */ /* 0x000fce0000000000 */
.L_x_114:
[----:B------:R-:W-:-:S03]  /*48b0*/  UMOV UR4, 0xffffffff ;  /* 0xffffffff00047882 */ /* 0x000fc60000000000 */
[----:B------:R-:W-:Y:S05]  /*48c0*/  BRA.DIV UR4, `(.L_x_103) ;  /* 0x0000000e04bc7947 */ /* 0x000fea000b800000 */
[----:B------:R-:W-:-:S13]  /*48d0*/  ELECT P6, URZ, PT ;  /* 0x00000000003f782f */ /* 0x000fda00038c0000 */
.L_x_126:
[----:B------:R-:W0:Y:S01]  /*48e0*/  LDC R4, c[0x0][0x28c] ;  /* 0x0000a300ff047b82 */ /* 0x000e220000000800 */
[----:B------:R-:W-:Y:S01]  /*48f0*/  BSSY B1, `(.L_x_104) ;  /* 0x0000037000017945 */ /* 0x000fe20003800000 */
[----:B0-----:R-:W-:-:S13]  /*4900*/  ISETP.LT.OR P6, PT, R4, 0x1, !P6 ;  /* 0x000000010400780c */ /* 0x001fda00077c1670 */
[----:B------:R-:W-:Y:S05]  /*4910*/  @P6 BRA `(.L_x_105) ;  /* 0x0000000000d06947 */ /* 0x000fea0003800000 */
[----:B------:R-:W-:Y:S02]  /*4920*/  IMAD.SHL.U32 R15, R9, 0x40, RZ ;  /* 0x00000040090f7824 */ /* 0x000fe400078e00ff */
[----:B------:R-:W-:Y:S02]  /*4930*/  IMAD.SHL.U32 R18, R7, 0x80, RZ ;  /* 0x0000008007127824 */ /* 0x000fe400078e00ff */
[----:B------:R-:W-:Y:S02]  /*4940*/  IMAD.MOV.U32 R20, RZ, RZ, RZ ;  /* 0x000000ffff147224 */ /* 0x000fe400078e00ff */
[----:B------:R-:W-:Y:S02]  /*4950*/  IMAD.MOV.U32 R4, RZ, RZ, R10 ;  /* 0x000000ffff047224 */ /* 0x000fe400078e000a */
[----:B------:R-:W-:Y:S02]  /*4960*/  IMAD.MOV.U32 R5, RZ, RZ, R0 ;  /* 0x000000ffff057224 */ /* 0x000fe400078e0000 */
[----:B------:R-:W-:-:S07]  /*4970*/  IMAD.MOV.U32 R6, RZ, RZ, R12 ;  /* 0x000000ffff067224 */ /* 0x000fce00078e000c */
.L_x_109:
[----:B------:R-:W0:Y:S01]  /*4980*/  S2R R14, SR_CgaCtaId ;  /* 0x00000000000e7919 */ /* 0x000e220000008800 */
[----:B------:R-:W-:Y:S01]  /*4990*/  MOV R7, 0x400 ;  /* 0x0000040000077802 */ /* 0x000fe20000000f00 */
[----:B------:R-:W1:Y:S03]  /*49a0*/  @!P2 LDC R9, c[0x0][0x500] ;  /* 0x00014000ff09ab82 */ /* 0x000e660000000800 */
[----:B0-----:R-:W-:Y:S02]  /*49b0*/  LEA R21, R14, R7, 0x18 ;  /* 0x000000070e157211 */ /* 0x001fe400078ec0ff */
[----:B------:R-:W-:-:S03]  /*49c0*/  SHF.L.U32 R7, R5, 0x1f, RZ ;  /* 0x0000001f05077819 */ /* 0x000fc600000006ff */
[----:B------:R-:W-:-:S04]  /*49d0*/  IMAD R14, R6, 0x8, R21 ;  /* 0x00000008060e7824 */ /* 0x000fc800078e0215 */
[----:B------:R-:W0:Y:S02]  /*49e0*/  SYNCS.PHASECHK.TRANS64.TRYWAIT P1, [R14+URZ+0x28], R7 ;  /* 0x000028070e0075a7 */ /* 0x000e24000802017f */
[----:B01----:R-:W-:Y:S05]  /*49f0*/  @!P1 BRA `(.L_x_106) ;  /* 0x0000000c00909947 */ /* 0x003fea0003800000 */
.L_x_127:
[----:B0-----:R-:W-:Y:S01]  /*4a00*/  PRMT R7, R11, 0x9910, RZ ;  /* 0x000099100b077816 */ /* 0x001fe200000000ff */
[----:B------:R0:W-:Y:S03]  /*4a10*/  @!P2 SYNCS.ARRIVE.TRANS64 RZ, [R14+URZ], R9 ;  /* 0x000000090effa9a7 */ /* 0x0001e6000800003f */
[----:B------:R-:W-:-:S13]  /*4a20*/  ISETP.NE.AND P1, PT, R7, 0x2, PT ;  /* 0x000000020700780c */ /* 0x000fda0003f25270 */
[----:B0-----:R-:W-:Y:S05]  /*4a30*/  @P1 BRA `(.L_x_107) ;  /* 0x0000000000041947 */ /* 0x001fea0003800000 */
[----:B------:R-:W-:Y:S01]  /*4a40*/  BPT.TRAP 0x1 ;  /* 0x000000040000795c */ /* 0x000fe20000300000 */
.L_x_107:
[----:B------:R-:W-:Y:S05]  /*4a50*/  @P0 BRA `(.L_x_108) ;  /* 0x0000000000040947 */ /* 0x000fea0003800000 */
[----:B------:R-:W-:Y:S01]  /*4a60*/  BPT.TRAP 0x1 ;  /* 0x000000040000795c */ /* 0x000fe20000300000 */
.L_x_108:
[--C-:B------:R-:W-:Y:S01]  /*4a70*/  IMAD R7, R6, 0x4000, R21.reuse ;  /* 0x0000400006077824 */ /* 0x100fe200078e0215 */
[----:B------:R-:W-:Y:S01]  /*4a80*/  R2UR UR9, R14 ;  /* 0x000000000e0972ca */ /* 0x000fe200000e0000 */
[----:B------:R-:W-:Y:S01]  /*4a90*/  IMAD R21, R6, 0x2000, R21 ;  /* 0x0000200006157824 */ /* 0x000fe200078e0215 */
[----:B------:R-:W-:Y:S01]  /*4aa0*/  UIADD3 UR4, UP0, UR22, 0xf0, URZ ;  /* 0x000000f016047890 */ /* 0x000fe2000ff1e03f */
[----:B------:R-:W-:Y:S01]  /*4ab0*/  VIADD R4, R4, 0xffffffff ;  /* 0xffffffff04047836 */ /* 0x000fe20000000000 */
[----:B------:R-:W-:Y:S01]  /*4ac0*/  R2UR UR5, R7 ;  /* 0x00000000070572ca */ /* 0x000fe200000e0000 */
[----:B------:R-:W-:Y:S01]  /*4ad0*/  UIADD3 UR24, UP1, UR22, 0x1f0, URZ ;  /* 0x000001f016187890 */ /* 0x000fe2000ff3e03f */
[----:B------:R-:W-:Y:S01]  /*4ae0*/  R2UR UR8, R21 ;  /* 0x00000000150872ca */ /* 0x000fe200000e0000 */
[----:B------:R-:W-:Y:S01]  /*4af0*/  VIADD R6, R6, 0x1 ;  /* 0x0000000106067836 */ /* 0x000fe20000000000 */
[----:B------:R-:W-:Y:S01]  /*4b00*/  R2UR UR11, R18 ;  /* 0x00000000120b72ca */ /* 0x000fe200000e0000 */
[----:B------:R-:W-:Y:S01]  /*4b10*/  UIADD3.X UR25, URZ, UR23, URZ, UP1, !UPT ;  /* 0x000000173f197290 */ /* 0x000fe20008ffe43f */
[----:B------:R-:W-:Y:S01]  /*4b20*/  R2UR UR10, R20 ;  /* 0x00000000140a72ca */ /* 0x000fe200000e0000 */
[----:B------:R-:W-:Y:S01]  /*4b30*/  UMOV UR6, 0x0 ;  /* 0x0000000000067882 */ /* 0x000fe20000000000 */
[----:B------:R-:W-:Y:S01]  /*4b40*/  R2UR UR12, R8 ;  /* 0x00000000080c72ca */ /* 0x000fe200000e0000 */
[----:B------:R-:W-:Y:S01]  /*4b50*/  UMOV UR7, 0x10000000 ;  /* 0x1000000000077882 */ /* 0x000fe20000000000 */
[----:B------:R-:W-:Y:S01]  /*4b60*/  R2UR UR19, R15 ;  /* 0x000000000f1372ca */ /* 0x000fe200000e0000 */
[----:B------:R-:W-:Y:S01]  /*4b70*/  VIADD R20, R20, 0x80 ;  /* 0x0000008014147836 */ /* 0x000fe20000000000 */
[----:B------:R-:W-:Y:S01]  /*4b80*/  ISETP.GT.AND P3, PT, R4, 0x1, PT ;  /* 0x000000010400780c */ /* 0x000fe20003f64270 */
[----:B------:R-:W-:Y:S01]  /*4b90*/  UIADD3 UR14, UR5, 0x100, URZ ;  /* 0x00000100050e7890 */ /* 0x000fe2000fffe03f */
[----:B------:R-:W-:Y:S01]  /*4ba0*/  ISETP.NE.AND P1, PT, R6, 0x5, PT ;  /* 0x000000050600780c */ /* 0x000fe20003f25270 */
[----:B------:R-:W-:-:S02]  /*4bb0*/  UIADD3.X UR5, URZ, UR23, URZ, UP0, !UPT ;  /* 0x000000173f057290 */ /* 0x000fc400087fe43f */
[----:B------:R-:W-:Y:S01]  /*4bc0*/  UIADD3 UR15, UR8, 0x14100, URZ ;  /* 0x00014100080f7890 */ /* 0x000fe2000fffe03f */
[----:B------:R-:W-:Y:S02]  /*4bd0*/  SEL R14, RZ, 0x1, P1 ;  /* 0x00000001ff0e7807 */ /* 0x000fe40000800000 */
[----:B------:R-:W-:Y:S01]  /*4be0*/  UMOV UR8, UR14 ;  /* 0x0000000e00087c82 */ /* 0x000fe20008000000 */
[----:B------:R-:W-:Y:S02]  /*4bf0*/  SEL R6, R6, RZ, P1 ;  /* 0x000000ff06067207 */ /* 0x000fe40000800000 */
[----:B------:R-:W-:Y:S01]  /*4c00*/  LOP3.LUT R5, R5, R14, RZ, 0x3c, !PT ;  /* 0x0000000e05057212 */ /* 0x000fe200078e3cff */
[----:B------:R0:W-:Y:S02]  /*4c10*/  UTMALDG.3D [UR8], [UR4], desc[UR6] ;  /* 0x00000608040075b4 */ /* 0x0001e40008011000 */
[----:B0-----:R-:W-:Y:S01]  /*4c20*/  UMOV UR8, UR15 ;  /* 0x0000000f00087c82 */ /* 0x001fe20008000000 */
[----:B------:R-:W-:-:S02]  /*4c30*/  UMOV UR11, UR19 ;  /* 0x00000013000b7c82 */ /* 0x000fc40008000000 */
[----:B------:R0:W-:Y:S02]  /*4c40*/  UTMALDG.3D [UR8], [UR24], desc[UR6] ;  /* 0x00000608180075b4 */ /* 0x0001e40008011000 */
[----:B0-----:R-:W-:Y:S05]  /*4c50*/  @P3 BRA `(.L_x_109) ;  /* 0xfffffffc00483947 */ /* 0x001fea000383ffff */
.L_x_105:
[----:B------:R-:W-:Y:S05]  /*4c60*/  BSYNC B1 ;  /* 0x0000000000017941 */ /* 0x000fea0003800000 */
.L_x_104:
[----:B------:R-:W-:Y:S01]  /*4c70*/  LOP3.LUT P3, RZ, R13, 0xff, RZ, 0xc0, !PT ;  /* 0x000000ff0dff7812 */ /* 0x000fe2000786c0ff */
[----:B------:R-:W-:Y:S01]  /*4c80*/  IMAD.IADD R12, R3, 0x1, R12 ;  /* 0x00000001030c7824 */ /* 0x000fe200078e020c */
[----:B------:R-:W-:Y:S01]  /*4c90*/  IADD3 R16, P4, R16, UR20, RZ ;  /* 0x0000001410107c10 */ /* 0x000fe2000ff9e0ff */
[----:B------:R-:W-:Y:S01]  /*4ca0*/  ULDC.64 UR4, c[0x0][0x650] ;  /* 0x0001940000047ab9 */ /* 0x000fe20000000a00 */
[----:B------:R-:W-:Y:S01]  /*4cb0*/  BSSY B1, `(.L_x_110) ;  /* 0x000006a000017945 */ /* 0x000fe20003800000 */
[----:B------:R-:W-:Y:S01]  /*4cc0*/  IMAD.MOV.U32 R9, RZ, RZ, -0x1 ;  /* 0xffffffffff097424 */ /* 0x000fe200078e00ff */
[----:B------:R-:W-:Y:S01]  /*4cd0*/  ISETP.GT.U32.AND P1, PT, R12, 0x4, PT ;  /* 0x000000040c00780c */ /* 0x000fe20003f24070 */
[----:B------:R-:W-:Y:S01]  /*4ce0*/  IMAD.MOV.U32 R8, RZ, RZ, -0x1 ;  /* 0xffffffffff087424 */ /* 0x000fe200078e00ff */
[----:B------:R-:W-:Y:S02]  /*4cf0*/  IADD3.X R17, R17, UR13, RZ, P4, !PT ;  /* 0x0000000d11117c10 */ /* 0x000fe4000a7fe4ff */
[----:B------:R-:W-:-:S02]  /*4d00*/  ISETP.LT.U32.AND P1, PT, R3, 0x5, P1 ;  /* 0x000000050300780c */ /* 0x000fc40000f21070 */
[----:B------:R-:W-:Y:S01]  /*4d10*/  PRMT R13, RZ, 0x7610, R13 ;  /* 0x00007610ff0d7816 */ /* 0x000fe2000000000d */
[----:B------:R-:W0:Y:S01]  /*4d20*/  @P3 S2R R5, SR_CgaCtaId ;  /* 0x0000000000053919 */ /* 0x000e220000008800 */
[----:B------:R-:W-:-:S04]  /*4d30*/  @P3 MOV R4, 0x400 ;  /* 0x0000040000043802 */ /* 0x000fc80000000f00 */
[----:B0-----:R-:W-:Y:S01]  /*4d40*/  @P3 LEA R6, R5, R4, 0x18 ;  /* 0x0000000405063211 */ /* 0x001fe200078ec0ff */
[----:B------:R-:W-:-:S03]  /*4d50*/  IMAD.WIDE.U32 R4, R12, -0x33333333, RZ ;  /* 0xcccccccd0c047825 */ /* 0x000fc600078e00ff */
[----:B------:R0:W-:Y:S01]  /*4d60*/  @P3 SYNCS.ARRIVE.TRANS64.A1T0 RZ, [R6+URZ+0x68], RZ ;  /* 0x000068ff06ff39a7 */ /* 0x0001e2000810003f */
[----:B------:R-:W-:Y:S02]  /*4d70*/  ISETP.GE.U32.AND P3, PT, R3, 0x5, PT ;  /* 0x000000050300780c */ /* 0x000fe40003f66070 */
[----:B------:R-:W-:Y:S02]  /*4d80*/  SHF.R.U32.HI R7, RZ, 0x2, R5 ;  /* 0x00000002ff077819 */ /* 0x000fe40000011605 */
[----:B------:R-:W-:Y:S02]  /*4d90*/  SEL R5, RZ, 0x1, !P1 ;  /* 0x00000001ff057807 */ /* 0x000fe40004800000 */
[----:B------:R-:W-:Y:S01]  /*4da0*/  ISETP.GE.U32.AND P1, PT, R16, UR4, PT ;  /* 0x0000000410007c0c */ /* 0x000fe2000bf26070 */
[----:B------:R-:W-:Y:S01]  /*4db0*/  IMAD R12, R7, -0x5, R12 ;  /* 0xfffffffb070c7824 */ /* 0x000fe200078e020c */
[----:B------:R-:W-:Y:S02]  /*4dc0*/  LOP3.LUT R0, R0, R5, RZ, 0x3c, !PT ;  /* 0x0000000500007212 */ /* 0x000fe400078e3cff */
[----:B------:R-:W-:-:S02]  /*4dd0*/  ISETP.GE.U32.AND.EX P1, PT, R17, UR5, PT, P1 ;  /* 0x0000000511007c0c */ /* 0x000fc4000bf26110 */
[----:B------:R-:W-:Y:S02]  /*4de0*/  PRMT R4, RZ, 0x7610, R4 ;  /* 0x00007610ff047816 */ /* 0x000fe40000000004 */
[----:B------:R-:W-:Y:S01]  /*4df0*/  @P3 LOP3.LUT R0, R0, 0x1, R7, 0x78, !PT ;  /* 0x0000000100003812 */ /* 0x000fe200078e7807 */
[----:B------:R-:W-:-:S08]  /*4e00*/  IMAD.MOV.U32 R7, RZ, RZ, -0x1 ;  /* 0xffffffffff077424 */ /* 0x000fd000078e00ff */
[----:B0-----:R-:W-:Y:S05]  /*4e10*/  @P1 BRA `(.L_x_111) ;  /* 0x00000004004c1947 */ /* 0x001fea0003800000 */
[----:B------:R-:W-:Y:S01]  /*4e20*/  ULDC.64 UR4, c[0x0][0x628] ;  /* 0x00018a0000047ab9 */ /* 0x000fe20000000a00 */
[----:B------:R-:W0:Y:S01]  /*4e30*/  S2R R15, SR_CTAID.X ;  /* 0x00000000000f7919 */ /* 0x000e220000002500 */
[----:B------:R-:W-:Y:S01]  /*4e40*/  ISETP.NE.U32.AND P1, PT, RZ, UR4, PT ;  /* 0x00000004ff007c0c */ /* 0x000fe2000bf25070 */
[----:B------:R-:W-:Y:S01]  /*4e50*/  ULDC UR7, c[0x0][0x630] ;  /* 0x00018c0000077ab9 */ /* 0x000fe20000000800 */
[----:B------:R-:W-:Y:S01]  /*4e60*/  IMAD.MOV.U32 R4, RZ, RZ, R16 ;  /* 0x000000ffff047224 */ /* 0x000fe200078e0010 */
[----:B------:R-:W1:Y:S01]  /*4e70*/  S2R R14, SR_CTAID.Y ;  /* 0x00000000000e7919 */ /* 0x000e620000002600 */
[----:B------:R-:W-:Y:S01]  /*4e80*/  ISETP.NE.AND.EX P1, PT, RZ, UR5, PT, P1 ;  /* 0x00000005ff007c0c */ /* 0x000fe2000bf25310 */
[----:B------:R-:W-:-:S12]  /*4e90*/  IMAD.MOV.U32 R5, RZ, RZ, R17 ;  /* 0x000000ffff057224 */ /* 0x000fd800078e0011 */
[----:B------:R-:W-:Y:S05]  /*4ea0*/  @!P1 BRA `(.L_x_112) ;  /* 0x0000000000289947 */ /* 0x000fea0003800000 */
[----:B------:R-:W-:Y:S02]  /*4eb0*/  ULDC UR6, c[0x0][0x634] ;  /* 0x00018d0000067ab9 */ /* 0x000fe40000000800 */
[----:B------:R-:W-:-:S05]  /*4ec0*/  IADD3 R9, P1, R16, UR6, RZ ;  /* 0x0000000610097c10 */ /* 0x000fca000ff3e0ff */
[----:B------:R-:W-:-:S04]  /*4ed0*/  IMAD.X R21, RZ, RZ, R17, P1 ;  /* 0x000000ffff157224 */ /* 0x000fc800008e0611 */
[----:B------:R-:W-:-:S04]  /*4ee0*/  IMAD.WIDE.U32 R6, R21, UR4, RZ ;  /* 0x0000000415067c25 */ /* 0x000fc8000f8e00ff */
[----:B------:R-:W-:-:S04]  /*4ef0*/  IMAD.WIDE.U32 R6, P1, R9, UR5, R6 ;  /* 0x0000000509067c25 */ /* 0x000fc8000f820006 */
[----:B------:R-:W-:-:S04]  /*4f00*/  IMAD.WIDE.U32 R8, R9, UR4, RZ ;  /* 0x0000000409087c25 */ /* 0x000fc8000f8e00ff */
[----:B------:R-:W-:Y:S01]  /*4f10*/  IMAD.X R5, RZ, RZ, RZ, P1 ;  /* 0x000000ffff057224 */ /* 0x000fe200008e06ff */
[----:B------:R-:W-:Y:S01]  /*4f20*/  IADD3 RZ, P1, R9, R6, RZ ;  /* 0x0000000609ff7210 */ /* 0x000fe20007f3e0ff */
[----:B------:R-:W-:-:S04]  /*4f30*/  IMAD.MOV.U32 R4, RZ, RZ, R7 ;  /* 0x000000ffff047224 */ /* 0x000fc800078e0007 */
[----:B------:R-:W-:-:S08]  /*4f40*/  IMAD.WIDE.U32.X R4, R21, UR5, R4, P1 ;  /* 0x0000000515047c25 */ /* 0x000fd000088e0404 */
.L_x_112:
[--C-:B------:R-:W-:Y:S01]  /*4f50*/  SHF.R.U64 R8, R4, UR7, R5.reuse ;  /* 0x0000000704087c19 */ /* 0x100fe20008001205 */
[----:B------:R-:W-:Y:S01]  /*4f60*/  ULDC.64 UR4, c[0x0][0x620] ;  /* 0x0001880000047ab9 */ /* 0x000fe20000000a00 */
[----:B------:R-:W-:Y:S01]  /*4f70*/  SHF.R.U32.HI R4, RZ, UR7, R5 ;  /* 0x00000007ff047c19 */ /* 0x000fe20008011605 */
[----:B------:R-:W2:Y:S01]  /*4f80*/  LDC R24, c[0x0][0x144] ;  /* 0x00005100ff187b82 */ /* 0x000ea20000000800 */
[----:B------:R-:W-:Y:S01]  /*4f90*/  IADD3 R7, P1, RZ, -R8, RZ ;  /* 0x80000008ff077210 */ /* 0x000fe20007f3e0ff */
[----:B------:R-:W-:Y:S01]  /*4fa0*/  ULDC.64 UR8, c[0x0][0x640] ;  /* 0x0001900000087ab9 */ /* 0x000fe20000000a00 */
[----:B0-----:R-:W-:Y:S01]  /*4fb0*/  I2FP.F32.U32 R9, R15 ;  /* 0x0000000f00097245 */ /* 0x001fe20000201000 */
[----:B------:R-:W-:Y:S02]  /*4fc0*/  ULDC UR6, c[0x0][0x608] ;  /* 0x0001820000067ab9 */ /* 0x000fe40000000800 */
[----:B------:R-:W-:Y:S01]  /*4fd0*/  IMAD.X R4, RZ, RZ, ~R4, P1 ;  /* 0x000000ffff047224 */ /* 0x000fe200008e0e04 */
[----:B------:R-:W-:Y:S01]  /*4fe0*/  ISETP.NE.U32.AND P1, PT, RZ, UR8, PT ;  /* 0x00000008ff007c0c */ /* 0x000fe2000bf25070 */
[----:B------:R-:W0:Y:S02]  /*4ff0*/  LDC R21, c[0x0][0x148] ;  /* 0x00005200ff157b82 */ /* 0x000e240000000800 */
[----:B------:R-:W-:Y:S01]  /*5000*/  IMAD R6, R4, UR4, RZ ;  /* 0x0000000404067c24 */ /* 0x000fe2000f8e02ff */
[----:B------:R-:W-:Y:S01]  /*5010*/  ISETP.NE.AND.EX P1, PT, RZ, UR9, PT, P1 ;  /* 0x00000009ff007c0c */ /* 0x000fe2000bf25310 */
[----:B------:R-:W-:Y:S01]  /*5020*/  IMAD.WIDE.U32 R4, R7, UR4, R16 ;  /* 0x0000000407047c25 */ /* 0x000fe2000f8e0010 */
[----:B------:R-:W-:-:S03]  /*5030*/  ULDC UR4, c[0x0][0x150] ;  /* 0x0000540000047ab9 */ /* 0x000fc60000000800 */
[----:B------:R-:W-:Y:S02]  /*5040*/  IMAD R7, R7, UR5, R6 ;  /* 0x0000000507077c24 */ /* 0x000fe4000f8e0206 */
[----:B------:R-:W-:Y:S01]  /*5050*/  FMUL R6, R9, UR4 ;  /* 0x0000000409067c20 */ /* 0x000fe20008400000 */
[----:B------:R-:W-:Y:S01]  /*5060*/  ULDC UR4, c[0x0][0x618] ;  /* 0x0001860000047ab9 */ /* 0x000fe20000000800 */
[----:B------:R-:W-:Y:S01]  /*5070*/  ULDC UR5, c[0x0][0x154] ;  /* 0x0000550000057ab9 */ /* 0x000fe20000000800 */
[----:B------:R-:W-:-:S03]  /*5080*/  IMAD.IADD R5, R5, 0x1, R7 ;  /* 0x0000000105057824 */ /* 0x000fc600078e0207 */
[----:B------:R-:W3:Y:S02]  /*5090*/  F2I.U32.TRUNC.NTZ R6, R6 ;  /* 0x0000000600067305 */ /* 0x000ee4000020f000 */
[----:B------:R-:W-:Y:S02]  /*50a0*/  SHF.R.U64 R9, R4, UR4, R5 ;  /* 0x0000000404097c19 */ /* 0x000fe40008001205 */
[----:B-1----:R-:W-:-:S05]  /*50b0*/  I2FP.F32.U32 R4, R14 ;  /* 0x0000000e00047245 */ /* 0x002fca0000201000 */
[----:B------:R-:W-:Y:S01]  /*50c0*/  FMUL R22, R4, UR5 ;  /* 0x0000000504167c20 */ /* 0x000fe20008400000 */
[----:B------:R-:W-:Y:S01]  /*50d0*/  SHF.R.U32.HI R4, RZ, UR4, R5 ;  /* 0x00000004ff047c19 */ /* 0x000fe20008011605 */
[----:B------:R-:W-:-:S03]  /*50e0*/  ULDC UR4, c[0x0][0x658] ;  /* 0x0001960000047ab9 */ /* 0x000fc60000000800 */
[--C-:B------:R-:W-:Y:S01]  /*50f0*/  SHF.R.U64 R20, R9, UR6, R4.reuse ;  /* 0x0000000609147c19 */ /* 0x100fe20008001204 */
[----:B------:R-:W1:Y:S01]  /*5100*/  F2I.U32.TRUNC.NTZ R22, R22 ;  /* 0x0000001600167305 */ /* 0x000e62000020f000 */
[----:B------:R-:W-:Y:S01]  /*5110*/  SHF.R.U32.HI R5, RZ, UR6, R4 ;  /* 0x00000006ff057c19 */ /* 0x000fe20008011604 */
[----:B---3--:R-:W-:-:S03]  /*5120*/  IMAD.MOV R6, RZ, RZ, -R6 ;  /* 0x000000ffff067224 */ /* 0x008fc600078e0a06 */
[----:B------:R-:W-:Y:S01]  /*5130*/  SHF.R.U64 R18, R20, UR4, R5 ;  /* 0x0000000414127c19 */ /* 0x000fe20008001205 */
[----:B--2---:R-:W-:Y:S01]  /*5140*/  IMAD R15, R24, R6, R15 ;  /* 0x00000006180f7224 */ /* 0x004fe200078e020f */
[----:B------:R-:W-:-:S03]  /*5150*/  SHF.R.U32.HI R23, RZ, UR4, R5 ;  /* 0x00000004ff177c19 */ /* 0x000fc60008011605 */
[----:B------:R-:W-:Y:S02]  /*5160*/  IMAD.MOV.U32 R4, RZ, RZ, R18 ;  /* 0x000000ffff047224 */ /* 0x000fe400078e0012 */
[----:B------:R-:W-:Y:S01]  /*5170*/  IMAD.MOV.U32 R5, RZ, RZ, R23 ;  /* 0x000000ffff057224 */ /* 0x000fe200078e0017 */
[----:B-1----:R-:W-:Y:S06]  /*5180*/  @!P1 BRA `(.L_x_113) ;  /* 0x0000000000289947 */ /* 0x002fec0003800000 */
[----:B------:R-:W-:Y:S02]  /*5190*/  ULDC UR4, c[0x0][0x64c] ;  /* 0x0001930000047ab9 */ /* 0x000fe40000000800 */
[----:B------:R-:W-:-:S05]  /*51a0*/  IADD3 R5, P1, R18, UR4, RZ ;  /* 0x0000000412057c10 */ /* 0x000fca000ff3e0ff */
[----:B------:R-:W-:-:S04]  /*51b0*/  IMAD.X R23, RZ, RZ, R23, P1 ;  /* 0x000000ffff177224 */ /* 0x000fc800008e0617 */
[----:B------:R-:W-:-:S04]  /*51c0*/  IMAD.WIDE.U32 R6, R23, UR8, RZ ;  /* 0x0000000817067c25 */ /* 0x000fc8000f8e00ff */
[----:B------:R-:W-:-:S04]  /*51d0*/  IMAD.WIDE.U32 R6, P1, R5, UR9, R6 ;  /* 0x0000000905067c25 */ /* 0x000fc8000f820006 */
[----:B------:R-:W-:-:S04]  /*51e0*/  IMAD.WIDE.U32 R4, R5, UR8, RZ ;  /* 0x0000000805047c25 */ /* 0x000fc8000f8e00ff */
[----:B------:R-:W-:Y:S01]  /*51f0*/  IMAD.MOV.U32 R4, RZ, RZ, R7 ;  /* 0x000000ffff047224 */ /* 0x000fe200078e0007 */
[----:B------:R-:W-:Y:S01]  /*5200*/  IADD3 RZ, P3, R5, R6, RZ ;  /* 0x0000000605ff7210 */ /* 0x000fe20007f7e0ff */
[----:B------:R-:W-:-:S04]  /*5210*/  IMAD.X R5, RZ, RZ, RZ, P1 ;  /* 0x000000ffff057224 */ /* 0x000fc800008e06ff */
[----:B------:R-:W-:-:S08]  /*5220*/  IMAD.WIDE.U32.X R4, R23, UR9, R4, P3 ;  /* 0x0000000917047c25 */ /* 0x000fd000098e0404 */
.L_x_113:
[----:B------:R-:W-:Y:S01]  /*5230*/  ISETP.NE.AND P1, PT, R2, 0x1, PT ;  /* 0x000000010200780c */ /* 0x000fe20003f25270 */
[----:B------:R-:W-:Y:S01]  /*5240*/  ULDC UR4, c[0x0][0x648] ;  /* 0x0001920000047ab9 */ /* 0x000fe20000000800 */
[----:B------:R-:W-:Y:S01]  /*5250*/  LOP3.LUT R20, R20, UR17, RZ, 0xc0, !PT ;  /* 0x0000001114147c12 */ /* 0x000fe2000f8ec0ff */
[----:B------:R-:W-:Y:S01]  /*5260*/  IMAD.MOV R22, RZ, RZ, -R22 ;  /* 0x000000ffff167224 */ /* 0x000fe200078e0a16 */
[----:B------:R-:W-:Y:S01]  /*5270*/  SHF.R.U64 R5, R4, UR4, R5 ;  /* 0x0000000404057c19 */ /* 0x000fe20008001205 */
[----:B------:R-:W-:Y:S01]  /*5280*/  ULDC UR4, c[0x0][0x638] ;  /* 0x00018e0000047ab9 */ /* 0x000fe20000000800 */
[----:B------:R-:W-:Y:S01]  /*5290*/  LOP3.LUT R9, R9, UR16, RZ, 0xc0, !PT ;  /* 0x0000001009097c12 */ /* 0x000fe2000f8ec0ff */
[----:B------:R-:W-:Y:S01]  /*52a0*/  ULDC UR5, c[0x0][0x610] ;  /* 0x0001840000057ab9 */ /* 0x000fe20000000800 */
[----:B------:R-:W-:Y:S02]  /*52b0*/  IMAD.MOV.U32 R4, RZ, RZ, 0x1 ;  /* 0x00000001ff047424 */ /* 0x000fe400078e00ff */
[----:B------:R-:W-:-:S02]  /*52c0*/  IMAD.MOV R7, RZ, RZ, -R5 ;  /* 0x000000ffff077224 */ /* 0x000fc400078e0a05 */
[----:B------:R-:W-:Y:S02]  /*52d0*/  IMAD R20, R5, UR18, R20 ;  /* 0x0000001205147c24 */ /* 0x000fe4000f8e0214 */
[----:B0-----:R-:W-:Y:S02]  /*52e0*/  @P1 IMAD R15, R21, R22, R14 ;  /* 0x00000016150f1224 */ /* 0x001fe400078e020e */
[----:B------:R-:W-:Y:S01]  /*52f0*/  IMAD R18, R7, UR4, R18 ;  /* 0x0000000407127c24 */ /* 0x000fe2000f8e0212 */
[----:B------:R-:W-:Y:S01]  /*5300*/  ULDC UR4, c[0x0][0x600] ;  /* 0x0001800000047ab9 */ /* 0x000fe20000000800 */
[----:B------:R-:W-:Y:S02]  /*5310*/  IMAD R15, R20, UR5, R15 ;  /* 0x00000005140f7c24 */ /* 0x000fe4000f8e020f */
[----:B------:R-:W-:-:S05]  /*5320*/  IMAD R18, R18, UR4, R9 ;  /* 0x0000000412127c24 */ /* 0x000fca000f8e0209 */
[----:B------:R-:W-:Y:S02]  /*5330*/  SEL R9, R18, R15, !P1 ;  /* 0x0000000f12097207 */ /* 0x000fe40004800000 */
[----:B------:R-:W-:-:S07]  /*5340*/  SEL R7, R15, R18, !P1 ;  /* 0x000000120f077207 */ /* 0x000fce0004800000 */
.L_x_111:
[----:B------:R-:W-:Y:S05]  /*5350*/  BSYNC B1 ;  /* 0x0000000000017941 */ /* 0x000fea0003800000 */
.L_x_110:
[----:B------:R-:W-:-:S13]  /*5360*/  LOP3.LUT P1, RZ, R4, 0xff, RZ, 0xc0, !PT ;  /* 0x000000ff04ff7812 */ /* 0x000fda000782c0ff */
[----:B------:R-:W-:Y:S05]  /*5370*/  @P1 BRA `(.L_x_114) ;  /* 0xfffffff4004c1947 */ /* 0x000fea000383ffff */
[----:B------:R-:W-:Y:S05]  /*5380*/  BSYNC B0 ;  /* 0x0000000000007941 */ /* 0x000fea0003800000 */
.L_x_102:
[----:B------:R-:W-:-:S03]  /*5390*/  UMOV UR4, 0xffffffff ;  /* 0xffffffff00047882 */ /* 0x000fc60000000000 */
[----:B------:R-:W-:Y:S05]  /*53a0*/  BRA.DIV UR4, `(.L_x_115) ;  /* 0x0000000604387947 */ /* 0x000fea000b800000 */
[----:B------:R-:W-:-:S13]  /*53b0*/  ELECT P6, URZ, PT ;  /* 0x00000000003f782f */ /* 0x000fda00038c0000 */
.L_x_130:
[----:B------:R-:W-:Y:S04]  /*53c0*/  BSSY B0, `(.L_x_116) ;  /* 0x0000034000007945 */ /* 0x000fe80003800000 */
[----:B------:R-:W-:Y:S05]  /*53d0*/  @!P6 BRA `(.L_x_117) ;  /* 0x0000000000c8e947 */ /* 0x000fea0003800000 */
[----:B------:R-:W-:-:S04]  /*53e0*/  LOP3.LUT R19, R19, 0x2, RZ, 0xfc, !PT ;  /* 0x0000000213137812 */ /* 0x000fc800078efcff */
[----:B------:R-:W-:-:S13]  /*53f0*/  ISETP.NE.AND P0, PT, R19, 0x3, PT ;  /* 0x000000031300780c */ /* 0x000fda0003f05270 */
[----:B------:R-:W-:Y:S05]  /*5400*/  @!P0 BRA `(.L_x_118) ;  /* 0x0000000000048947 */ /* 0x000fea0003800000 */
[----:B------:R-:W-:Y:S01]  /*5410*/  BPT.TRAP 0x1 ;  /* 0x000000040000795c */ /* 0x000fe20000300000 */
.L_x_118:
[----:B------:R-:W0:Y:S01]  /*5420*/  S2R R3, SR_CgaCtaId ;  /* 0x0000000000037919 */ /* 0x000e220000008800 */
[----:B------:R-:W-:-:S04]  /*5430*/  MOV R2, 0x400 ;  /* 0x0000040000027802 */ /* 0x000fc80000000f00 */
[----:B0-----:R-:W-:Y:S02]  /*5440*/  LEA R3, R3, R2, 0x18 ;  /* 0x0000000203037211 */ /* 0x001fe400078ec0ff */
[----:B------:R-:W-:-:S03]  /*5450*/  SHF.L.U32 R2, R0, 0x1f, RZ ;  /* 0x0000001f00027819 */ /* 0x000fc600000006ff */
[----:B------:R-:W-:-:S04]  /*5460*/  VIADD R3, R3, 0x28 ;  /* 0x0000002803037836 */ /* 0x000fc80000000000 */
[C---:B------:R-:W-:Y:S02]  /*5470*/  IMAD R7, R12.reuse, 0x8, R3 ;  /* 0x000000080c077824 */ /* 0x040fe400078e0203 */
[----:B------:R-:W-:Y:S02]  /*5480*/  VIADD R12, R12, 0x1 ;  /* 0x000000010c0c7836 */ /* 0x000fe40000000000 */
[----:B------:R-:W0:Y:S03]  /*5490*/  SYNCS.PHASECHK.TRANS64.TRYWAIT P0, [R7+URZ], R2 ;  /* 0x00000002070075a7 */ /* 0x000e26000800017f */
[----:B------:R-:W-:-:S04]  /*54a0*/  ISETP.NE.AND P1, PT, R12, 0x5, PT ;  /* 0x000000050c00780c */ /* 0x000fc80003f25270 */
[----:B------:R-:W-:Y:S02]  /*54b0*/  SEL R5, RZ, 0x1, P1 ;  /* 0x00000001ff057807 */ /* 0x000fe40000800000 */
[----:B------:R-:W-:Y:S02]  /*54c0*/  SEL R12, R12, RZ, P1 ;  /* 0x000000ff0c0c7207 */ /* 0x000fe40000800000 */
[----:B------:R-:W-:-:S03]  /*54d0*/  LOP3.LUT R5, R0, R5, RZ, 0x3c, !PT ;  /* 0x0000000500057212 */ /* 0x000fc600078e3cff */
[----:B------:R-:W-:Y:S01]  /*54e0*/  IMAD R9, R12, 0x8, R3 ;  /* 0x000000080c097824 */ /* 0x000fe200078e0203 */
[----:B------:R-:W-:Y:S01]  /*54f0*/  SHF.L.U32 R4, R5, 0x1f, RZ ;  /* 0x0000001f05047819 */ /* 0x000fe200000006ff */
[----:B0-----:R-:W-:Y:S06]  /*5500*/  @!P0 BRA `(.L_x_119) ;  /* 0x0000000400008947 */ /* 0x001fec0003800000 */
.L_x_131:
[----:B------:R-:W1:Y:S01]  /*5510*/  SYNCS.PHASECHK.TRANS64.TRYWAIT P0, [R9+URZ], R4 ;  /* 0x00000004090075a7 */ /* 0x000e62000800017f */
[----:B------:R-:W-:-:S05]  /*5520*/  VIADD R0, R12, 0x1 ;  /* 0x000000010c007836 */ /* 0x000fca0000000000 */
[----:B------:R-:W-:-:S04]  /*5530*/  ISETP.NE.AND P1, PT, R0, 0x5, PT ;  /* 0x000000050000780c */ /* 0x000fc80003f25270 */
[----:B0-----:R-:W-:Y:S02]  /*5540*/  SEL R2, RZ, 0x1, P1 ;  /* 0x00000001ff027807 */ /* 0x001fe40000800000 */
[----:B------:R-:W-:Y:S02]  /*5550*/  SEL R0, R0, RZ, P1 ;  /* 0x000000ff00007207 */ /* 0x000fe40000800000 */
[----:B------:R-:W-:-:S03]  /*5560*/  LOP3.LUT R7, R5, R2, RZ, 0x3c, !PT ;  /* 0x0000000205077212 */ /* 0x000fc600078e3cff */
[----:B------:R-:W-:Y:S01]  /*5570*/  IMAD R6, R0, 0x8, R3 ;  /* 0x0000000800067824 */ /* 0x000fe200078e0203 */
[----:B------:R-:W-:Y:S01]  /*5580*/  SHF.L.U32 R5, R7, 0x1f, RZ ;  /* 0x0000001f07057819 */ /* 0x000fe200000006ff */
[----:B-1----:R-:W-:Y:S06]  /*5590*/  @!P0 BRA `(.L_x_120) ;  /* 0x0000000000f08947 */ /* 0x002fec0003800000 */
.L_x_132:
[----:B------:R-:W1:Y:S01]  /*55a0*/  SYNCS.PHASECHK.TRANS64.TRYWAIT P0, [R6+URZ], R5 ;  /* 0x00000005060075a7 */ /* 0x000e62000800017f */
[----:B------:R-:W-:-:S05]  /*55b0*/  VIADD R0, R0, 0x1 ;  /* 0x0000000100007836 */ /* 0x000fca0000000000 */
[----:B------:R-:W-:-:S04]  /*55c0*/  ISETP.NE.AND P1, PT, R0, 0x5, PT ;  /* 0x000000050000780c */ /* 0x000fc80003f25270 */
[----:B------:R-:W-:Y:S02]  /*55d0*/  SEL R2, RZ, 0x1, P1 ;  /* 0x00000001ff027807 */ /* 0x000fe40000800000 */
[----:B------:R-:W-:Y:S02]  /*55e0*/  SEL R0, R0, RZ, P1 ;  /* 0x000000ff00007207 */ /* 0x000fe40000800000 */
[----:B------:R-:W-:-:S03]  /*55f0*/  LOP3.LUT R7, R7, R2, RZ, 0x3c, !PT ;  /* 0x0000000207077212 */ /* 0x000fc600078e3cff */
[----:B0-----:R-:W-:Y:S01]  /*5600*/  IMAD R9, R0, 0x8, R3 ;  /* 0x0000000800097824 */ /* 0x001fe200078e0203 */
[----:B------:R-:W-:Y:S01]  /*5610*/  SHF.L.U32 R4, R7, 0x1f, RZ ;  /* 0x0000001f07047819 */ /* 0x000fe200000006ff */
[----:B-1----:R-:W-:Y:S06]  /*5620*/  @!P0 BRA `(.L_x_121) ;  /* 0x0000000000e08947 */ /* 0x002fec0003800000 */
.L_x_133:
[----:B------:R-:W1:Y:S01]  /*5630*/  SYNCS.PHASECHK.TRANS64.TRYWAIT P0, [R9+URZ], R4 ;  /* 0x00000004090075a7 */ /* 0x000e62000800017f */
[----:B------:R-:W-:-:S05]  /*5640*/  VIADD R0, R0, 0x1 ;  /* 0x0000000100007836 */ /* 0x000fca0000000000 */
[----:B------:R-:W-:-:S04]  /*5650*/  ISETP.NE.AND P1, PT, R0, 0x5, PT ;  /* 0x000000050000780c */ /* 0x000fc80003f25270 */
[----:B------:R-:W-:Y:S02]  /*5660*/  SEL R2, RZ, 0x1, P1 ;  /* 0x00000001ff027807 */ /* 0x000fe40000800000 */
[----:B------:R-:W-:Y:S02]  /*5670*/  SEL R0, R0, RZ, P1 ;  /* 0x000000ff00007207 */ /* 0x000fe40000800000 */
[----:B------:R-:W-:Y:S01]  /*5680*/  LOP3.LUT R2, R7, R2, RZ, 0x3c, !PT ;  /* 0x0000000207027212 */ /* 0x000fe200078e3cff */
[----:B-1----:R-:W-:Y:S06]  /*5690*/  @!P0 BRA `(.L_x_122) ;  /* 0x0000000000d88947 */ /* 0x002fec0003800000 */
.L_x_134:
[----:B------:R-:W-:Y:S01]  /*56a0*/  IMAD R3, R0, 0x8, R3 ;  /* 0x0000000800037824 */ /* 0x000fe200078e0203 */
[----:B------:R-:W-:-:S07]  /*56b0*/  SHF.L.U32 R0, R2, 0x1f, RZ ;  /* 0x0000001f02007819 */ /* 0x000fce00000006ff */
.L_x_123:
[----:B--2---:R2:W3:Y:S02]  /*56c0*/  SYNCS.PHASECHK.TRANS64.TRYWAIT P0, [R3+URZ], R0 ;  /* 0x00000000030075a7 */ /* 0x0044e4000800017f */
[----:B---3--:R-:W-:Y:S05]  /*56d0*/  @!P0 NANOSLEEP.SYNCS 0x989680 ;  /* 0x009896800000895d */ /* 0x008fea0003900000 */
[----:B------:R-:W3:Y:S02]  /*56e0*/  @!P0 SYNCS.PHASECHK.TRANS64 P0, [R3+URZ], R0 ;  /* 0x00000000030085a7 */ /* 0x000ee4000800007f */
[----:B---3--:R-:W-:Y:S05]  /*56f0*/  @!P0 BRA `(.L_x_123) ;  /* 0xfffffffc00f08947 */ /* 0x008fea000383ffff */
.L_x_117:
[----:B------:R-:W-:Y:S05]  /*5700*/  BSYNC B0 ;  /* 0x0000000000007941 */ /* 0x000fea0003800000 */
.L_x_116:
[----:B------:R-:W-:Y:S05]  /*5710*/  EXIT ;  /* 0x000000000000794d */ /* 0x000fea0003800000 */
.L_x_17:
[----:B---3--:R3:W4:Y:S02]  /*5720*/  SYNCS.PHASECHK.TRANS64.TRYWAIT P1, [R3+URZ], R0 ;  /* 0x00000000030075a7 */ /* 0x008724000802017f */
[----:B----4-:R-:W-:Y:S05]  /*5730*/  @!P1 NANOSLEEP.SYNCS 0x989680 ;  /* 0x009896800000995d */ /* 0x010fea0003900000 */
[----:B------:R-:W4:Y:S02]  /*5740*/  @!P1 SYNCS.PHASECHK.TRANS64 P1, [R3+URZ], R0 ;  /* 0x00000000030095a7 */ /* 0x000f24000802007f */
[----:B----4-:R-:W-:Y:S05]  /*5750*/  @!P1 BRA `(.L_x_17) ;  /* 0xfffffffc00f09947 */ /* 0x010fea000383ffff */
[----:B------:R-:W-:Y:S05]  /*5760*/  BRA `(.L_x_16) ;  /* 0xffffffb800c07947 */ /* 0x000fea000383ffff */
.L_x_22:
[----:B-1----:R1:W2:Y:S02]  /*5770*/  SYNCS.PHASECHK.TRANS64.TRYWAIT P1, [R5+URZ], R4 ;  /* 0x00000004050075a7 */ /* 0x0022a4000802017f */
[----:B--2---:R-:W-:Y:S05]  /*5780*/  @!P1 NANOSLEEP.SYNCS 0x989680 ;  /* 0x009896800000995d */ /* 0x004fea0003900000 */
[----:B------:R-:W2:Y:S02]  /*5790*/  @!P1 SYNCS.PHASECHK.TRANS64 P1, [R5+URZ], R4 ;  /* 0x00000004050095a7 */ /* 0x000ea4000802007f */
[----:B--2---:R-:W-:Y:S05]  /*57a0*/  @!P1 BRA `(.L_x_22) ;  /* 0xfffffffc00f09947 */ /* 0x004fea000383ffff */
[----:B------:R-:W-:Y:S05]  /*57b0*/  BRA `(.L_x_21) ;  /* 0xffffffbc00b07947 */ /* 0x000fea000383ffff */
.L_x_103:
[----:B------:R-:W-:Y:S01]  /*57c0*/  BSSY B1, `(.L_x_124) ;  /* 0x0000006000017945 */ /* 0x000fe20003800000 */
[----:B------:R-:W-:-:S07]  /*57d0*/  IMAD.MOV.U32 R15, RZ, RZ, -0x1 ;  /* 0xffffffffff0f7424 */ /* 0x000fce00078e00ff */
[----:B------:R-:W-:Y:S05]  /*57e0*/  WARPSYNC.COLLECTIVE R15, `(.L_x_125) ;  /* 0x000000000f0c7348 */ /* 0x000fea0003c00000 */
[----:B------:R-:W-:Y:S02]  /*57f0*/  ELECT P6, UR62, PT ;  /* 0x00000000003e782f */ /* 0x000fe400038c0000 */
[----:B------:R-:W-:Y:S01]  /*5800*/  MOV R14, UR62 ;  /* 0x0000003e000e7c02 */ /* 0x000fe20008000f00 */
[----:B------:R-:W-:Y:S10]  /*5810*/  ENDCOLLECTIVE ;  /* 0x000000000000791b */ /* 0x000ff40003800000 */
.L_x_125:
[----:B------:R-:W-:Y:S05]  /*5820*/  BSYNC B1 ;  /* 0x0000000000017941 */ /* 0x000fea0003800000 */
.L_x_124:
[----:B------:R-:W-:Y:S05]  /*5830*/  BRA `(.L_x_126) ;  /* 0xfffffff000287947 */ /* 0x000fea000383ffff */
.L_x_106:
[----:B0-----:R0:W1:Y:S02]  /*5840*/  SYNCS.PHASECHK.TRANS64.TRYWAIT P1, [R14+URZ+0x28], R7 ;  /* 0x000028070e0075a7 */ /* 0x001064000802017f */
[----:B-1----:R-:W-:Y:S05]  /*5850*/  @!P1 NANOSLEEP.SYNCS 0x989680 ;  /* 0x009896800000995d */ /* 0x002fea0003900000 */
[----:B------:R-:W1:Y:S02]  /*5860*/  @!P1 SYNCS.PHASECHK.TRANS64 P1, [R14+URZ+0x28], R7 ;  /* 0x000028070e0095a7 */ /* 0x000e64000802007f */
[----:B-1----:R-:W-:Y:S05]  /*5870*/  @!P1 BRA `(.L_x_106) ;  /* 0xfffffffc00f09947 */ /* 0x002fea000383ffff */
[----:B------:R-:W-:Y:S05]  /*5880*/  BRA `(.L_x_127) ;  /* 0xfffffff0005c7947 */ /* 0x000fea000383ffff */
.L_x_115:
[----:B------:R-:W-:Y:S01]  /*5890*/  BSSY B0, `(.L_x_128) ;  /* 0x0000006000007945 */ /* 0x000fe20003800000 */
[----:B------:R-:W-:-:S07]  /*58a0*/  IMAD.MOV.U32 R15, RZ, RZ, -0x1 ;  /* 0xffffffffff0f7424 */ /* 0x000fce00078e00ff */
[----:B------:R-:W-:Y:S05]  /*58b0*/  WARPSYNC.COLLECTIVE R15, `(.L_x_129) ;  /* 0x000000000f0c7348 */ /* 0x000fea0003c00000 */
[----:B------:R-:W-:Y:S02]  /*58c0*/  ELECT P6, UR62, PT ;  /* 0x00000000003e782f */ /* 0x000fe400038c0000 */
[----:B------:R-:W-:Y:S01]  /*58d0*/  MOV R14, UR62 ;  /* 0x0000003e000e7c02 */ /* 0x000fe20008000f00 */
[----:B------:R-:W-:Y:S10]  /*58e0*/  ENDCOLLECTIVE ;  /* 0x000000000000791b */ /* 0x000ff40003800000 */
.L_x_129:
[----:B------:R-:W-:Y:S05]  /*58f0*/  BSYNC B0 ;  /* 0x0000000000007941 */ /* 0x000fea0003800000 */
.L_x_128:
[----:B------:R-:W-:Y:S05]  /*5900*/  BRA `(.L_x_130) ;  /* 0xfffffff800ac7947 */ /* 0x000fea000383ffff */
.L_x_119:
[----:B0-----:R0:W1:Y:S02]  /*5910*/  SYNCS.PHASECHK.TRANS64.TRYWAIT P0, [R7+URZ], R2 ;  /* 0x00000002070075a7 */ /* 0x001064000800017f */
[----:B-1----:R-:W-:Y:S05]  /*5920*/  @!P0 NANOSLEEP.SYNCS 0x989680 ;  /* 0x009896800000895d */ /* 0x002fea0003900000 */
[----:B------:R-:W1:Y:S02]  /*5930*/  @!P0 SYNCS.PHASECHK.TRANS64 P0, [R7+URZ], R2 ;  /* 0x00000002070085a7 */ /* 0x000e64000800007f */
[----:B-1----:R-:W-:Y:S05]  /*5940*/  @!P0 BRA `(.L_x_119) ;  /* 0xfffffffc00f08947 */ /* 0x002fea000383ffff */
[----:B------:R-:W-:Y:S05]  /*5950*/  BRA `(.L_x_131) ;  /* 0xfffffff800ec7947 */ /* 0x000fea000383ffff */
.L_x_120:
[----:B0-----:R0:W1:Y:S02]  /*5960*/  SYNCS.PHASECHK.TRANS64.TRYWAIT P0, [R9+URZ], R4 ;  /* 0x00000004090075a7 */ /* 0x001064000800017f */
[----:B-1----:R-:W-:Y:S05]  /*5970*/  @!P0 NANOSLEEP.SYNCS 0x989680 ;  /* 0x009896800000895d */ /* 0x002fea0003900000 */
[----:B------:R-:W1:Y:S02]  /*5980*/  @!P0 SYNCS.PHASECHK.TRANS64 P0, [R9+URZ], R4 ;  /* 0x00000004090085a7 */ /* 0x000e64000800007f */
[----:B-1----:R-:W-:Y:S05]  /*5990*/  @!P0 BRA `(.L_x_120) ;  /* 0xfffffffc00f08947 */ /* 0x002fea000383ffff */
[----:B------:R-:W-:Y:S05]  /*59a0*/  BRA `(.L_x_132) ;  /* 0xfffffff800fc7947 */ /* 0x000fea000383ffff */
.L_x_121:
[----:B0-----:R0:W1:Y:S02]  /*59b0*/  SYNCS.PHASECHK.TRANS64.TRYWAIT P0, [R6+URZ], R5 ;  /* 0x00000005060075a7 */ /* 0x001064000800017f */
[----:B-1----:R-:W-:Y:S05]  /*59c0*/  @!P0 NANOSLEEP.SYNCS 0x989680 ;  /* 0x009896800000895d */ /* 0x002fea0003900000 */
[----:B------:R-:W1:Y:S02]  /*59d0*/  @!P0 SYNCS.PHASECHK.TRANS64 P0, [R6+URZ], R5 ;  /* 0x00000005060085a7 */ /* 0x000e64000800007f */
[----:B-1----:R-:W-:Y:S05]  /*59e0*/  @!P0 BRA `(.L_x_121) ;  /* 0xfffffffc00f08947 */ /* 0x002fea000383ffff */
[----:B------:R-:W-:Y:S05]  /*59f0*/  BRA `(.L_x_133) ;  /* 0xfffffffc000c7947 */ /* 0x000fea000383ffff */
.L_x_122:
[----:B-1----:R1:W2:Y:S02]  /*5a00*/  SYNCS.PHASECHK.TRANS64.TRYWAIT P0, [R9+URZ], R4 ;  /* 0x00000004090075a7 */ /* 0x0022a4000800017f */
[----:B--2---:R-:W-:Y:S05]  /*5a10*/  @!P0 NANOSLEEP.SYNCS 0x989680 ;  /* 0x009896800000895d */ /* 0x004fea0003900000 */
[----:B------:R-:W2:Y:S02]  /*5a20*/  @!P0 SYNCS.PHASECHK.TRANS64 P0, [R9+URZ], R4 ;  /* 0x00000004090085a7 */ /* 0x000ea4000800007f */
[----:B--2---:R-:W-:Y:S05]  /*5a30*/  @!P0 BRA `(.L_x_122) ;  /* 0xfffffffc00f08947 */ /* 0x004fea000383ffff */
[----:B------:R-:W-:Y:S05]  /*5a40*/  BRA `(.L_x_134) ;  /* 0xfffffffc00147947 */ /* 0x000fea000383ffff */
.L_x_135:
[----:B------:R-:W-:-:S00]  /*5a50*/  BRA `(.L_x_135) ;  /* 0xfffffffc00fc7947 */ /* 0x000fc0000383ffff */
[----:B------:R-:W-:-:S00]  /*5a60*/  NOP ;  /* 0x0000000000007918 */ /* 0x000fc00000000000 */
        /* <DEDUP_REMOVED lines=9> */
.L_x_136:


//--------------------- .nv.global.init           --------------------------
	.section	.nv.global.init,"aw",@progbits
.nv.global.init:
	.type		$str$22,@object
	.size		$str$22,($str$23 - $str$22)
$str$22:
        /*0000*/ 	.byte	0x6b, 0x5f, 0x74, 0x69, 0x6c, 0x65, 0x5f, 0x63, 0x6f, 0x75, 0x6e, 0x74, 0x20, 0x3e, 0x3d, 0x20
        /*0010*/ 	.byte	0x31, 0x00
	.type		$str$23,@object
	.size		$str$23,(__unnamed_1 - $str$23)
$str$23:
        /*0012*/ 	.byte	0x2f, 0x74, 0x6d, 0x70, 0x2f, 0x63, 0x75, 0x74, 0x6c, 0x61, 0x73, 0x73, 0x5f, 0x73, 0x77, 0x65
        /*0022*/ 	.byte	0x65, 0x70, 0x5f, 0x73, 0x72, 0x63, 0x2f, 0x69, 0x6e, 0x63, 0x6c, 0x75, 0x64, 0x65, 0x2f, 0x63
        /*0032*/ 	.byte	0x75, 0x74, 0x6c, 0x61, 0x73, 0x73, 0x2f, 0x67, 0x65, 0x6d, 0x6d, 0x2f, 0x63, 0x6f, 0x6c, 0x6c
        /*0042*/ 	.byte	0x65, 0x63, 0x74, 0x69, 0x76, 0x65, 0x2f, 0x73, 0x6d, 0x39, 0x30, 0x5f, 0x6d, 0x6d, 0x61, 0x5f
        /*0052*/ 	.byte	0x74, 0x6d, 0x61, 0x5f, 0x67, 0x6d, 0x6d, 0x61, 0x5f, 0x73, 0x73, 0x5f, 0x77, 0x61, 0x72, 0x70
        /*0062*/ 	.byte	0x73, 0x70, 0x65, 0x63, 0x69, 0x61, 0x6c, 0x69, 0x7a, 0x65, 0x64, 0x2e, 0x68, 0x70, 0x70, 0x00
	.type		__unnamed_1,@object
	.size		__unnamed_1,(.L_0 - __unnamed_1)
__unnamed_1:
        /*0072*/ 	.byte	0x76, 0x6f, 0x69, 0x64, 0x20, 0x63, 0x75, 0x74, 0x6c, 0x61, 0x73, 0x73, 0x3a, 0x3a, 0x67, 0x65
        /* <DEDUP_REMOVED lines=172> */
        /*0b42*/ 	.byte	0x00
.L_0:


//--------------------- .nv.shared._ZN7cutlass13device_kernelINS_4gemm6kernel13GemmUniversalIN4cute5tupleIJiiiiEEENS1_10collective13CollectiveMmaINS1_34MainloopSm90TmaGmmaWarpSpecializedILi5ENS5_IJNS4_1CILi1EEESB_SB_EEENS1_35KernelTmaWarpSpecializedCooperativeEEENS5_IJNSA_ILi128EEENSA_ILi64EEESF_EEEaNS5_IJlSB_lEEEaSI_NS4_8TiledMMAINS4_8MMA_AtomIJNS4_4SM904GMMA26MMA_64x64x32_S32S8S8_SS_TNEEEENS4_6LayoutINS5_IJNSA_ILi2EEESB_SB_EEENS5_IJSB_NSA_ILi0EEESS_EEEEENS5_IJNS4_10UnderscoreESV_SV_EEEEENS4_13SM90_TMA_LOADENS4_14ComposedLayoutINS4_7SwizzleILi3ELi4ELi3EEENS4_18smem_ptr_flag_bitsILi8EEENSP_INS5_IJNSA_ILi8EEESF_EEENS5_IJSF_SB_EEEEEEEvNS4_8identityESY_S18_vS19_EENS_8epilogue10collective6detail29Sm90TmaWarpSpecializedAdapterINS1C_15DefaultEpilogueIaSI_SI_NS1B_6thread17LinearCombinationIaLi1EiiLNS1G_9ScaleType4KindE0ELNS_15FloatRoundStyleE2EaEENS1_15EpilogueDefaultEEEEEvvEEEEvNT_6ParamsE --------------------------
	.section	.nv.shared._ZN7cutlass13device_kernelINS_4gemm6kernel13GemmUniversalIN4cute5tupleIJiiiiEEENS1_10collective13CollectiveMmaINS1_34MainloopSm90TmaGmmaWarpSpecializedILi5ENS5_IJNS4_1CILi1EEESB_SB_EEENS1_35KernelTmaWarpSpecializedCooperativeEEENS5_IJNSA_ILi128EEENSA_ILi64EEESF_EEEaNS5_IJlSB_lEEEaSI_NS4_8TiledMMAINS4_8MMA_AtomIJNS4_4SM904GMMA26MMA_64x64x32_S32S8S8_SS_TNEEEENS4_6LayoutINS5_IJNSA_ILi2EEESB_SB_EEENS5_IJSB_NSA_ILi0EEESS_EEEEENS5_IJNS4_10UnderscoreESV_SV_EEEEENS4_13SM90_TMA_LOADENS4_14ComposedLayoutINS4_7SwizzleILi3ELi4ELi3EEENS4_18smem_ptr_flag_bitsILi8EEENSP_INS5_IJNSA_ILi8EEESF_EEENS5_IJSF_SB_EEEEEEEvNS4_8identityESY_S18_vS19_EENS_8epilogue10collective6detail29Sm90TmaWarpSpecializedAdapterINS1C_15DefaultEpilogueIaSI_SI_NS1B_6thread17LinearCombinationIaLi1EiiLNS1G_9ScaleType4KindE0ELNS_15FloatRoundStyleE2EaEENS1_15EpilogueDefaultEEEEEvvEEEEvNT_6ParamsE,"aw",@nobits
	.sectionflags	@""
	.align	16
	.zero		1024


//--------------------- .nv.shared.reserved.0     --------------------------
	.section	.nv.shared.reserved.0,"aw",@nobits
	.weak		__nv_reservedSMEM_offset_0_alias
	.size		__nv_reservedSMEM_offset_0_alias, 0, 0
	.other		__nv_reservedSMEM_offset_0_alias,@"STO_CUDA_RESERVED_SHARED STV_DEFAULT"
__nv_reservedSMEM_offset_0_alias:
	.zero		0


//--------------------- .nv.global                --------------------------
	.section	.nv.global,"aw",@nobits
.nv.global:
	.type		_ZN39_INTERNAL_6ad62c59_4_k_cu_5ac6d471_50214cute1_E,@object
	.size		_ZN39_INTERNAL_6ad62c59_4_k_cu_5ac6d471_50214cute1_E,(_ZN39_INTERNAL_6ad62c59_4_k_cu_5ac6d471_50214cuda3std3__45__cpo6cbeginE - _ZN39_INTERNAL_6ad62c59_4_k_cu_5ac6d471_50214cute1_E)
_ZN39_INTERNAL_6ad62c59_4_k_cu_5ac6d471_50214cute1_E:
	.zero		1
	.type		_ZN39_INTERNAL_6ad62c59_4_k_cu_5ac6d471_50214cuda3std3__45__cpo6cbeginE,@object
	.size		_ZN39_INTERNAL_6ad62c59_4_k_cu_5ac6d471_50214cuda3std3__45__cpo6cbeginE,(_ZN39_INTERNAL_6ad62c59_4_k_cu_5ac6d471_50214cuda3std3__48in_placeE - _ZN39_INTERNAL_6ad62c59_4_k_cu_5ac6d471_50214cuda3std3__45__cpo6cbeginE)
_ZN39_INTERNAL_6ad62c59_4_k_cu_5ac6d471_50214cuda3std3__45__cpo6cbeginE:
	.zero		1
	.type		_ZN39_INTERNAL_6ad62c59_4_k_cu_5ac6d471_50214cuda3std3__48in_placeE,@object
	.size		_ZN39_INTERNAL_6ad62c59_4_k_cu_5ac6d471_50214cuda3std3__48in_placeE,(_ZN39_INTERNAL_6ad62c59_4_k_cu_5ac6d471_50214cuda3std6ranges3__45__cpo9iter_moveE - _ZN39_INTERNAL_6ad62c59_4_k_cu_5ac6d471_50214cuda3std3__48in_placeE)
_ZN39_INTERNAL_6ad62c59_4_k_cu_5ac6d471_50214cuda3std3__48in_placeE:
	.zero		1
	.type		_ZN39_INTERNAL_6ad62c59_4_k_cu_5ac6d471_50214cuda3std6ranges3__45__cpo9iter_moveE,@object
	.size		_ZN39_INTERNAL_6ad62c59_4_k_cu_5ac6d471_50214cuda3std6ranges3__45__cpo9iter_moveE,(_ZN39_INTERNAL_6ad62c59_4_k_cu_5ac6d471_50214cuda3std3__45__cpo5beginE - _ZN39_INTERNAL_6ad62c59_4_k_cu_5ac6d471_50214cuda3std6ranges3__45__cpo9iter_moveE)
_ZN39_INTERNAL_6ad62c59_4_k_cu_5ac6d471_50214cuda3std6ranges3__45__cpo9iter_moveE:
	.zero		1
	.type		_ZN39_INTERNAL_6ad62c59_4_k_cu_5ac6d471_50214cuda3std3__45__cpo5beginE,@object
	.size		_ZN39_INTERNAL_6ad62c59_4_k_cu_5ac6d471_50214cuda3std3__45__cpo5beginE,(_ZN39_INTERNAL_6ad62c59_4_k_cu_5ac6d471_50214cuda3std3__441_GLOBAL__N__6ad62c59_4_k_cu_5ac6d471_50216ignoreE - _ZN39_INTERNAL_6ad62c59_4_k_cu_5ac6d471_50214cuda3std3__45__cpo5beginE)
_ZN39_INTERNAL_6ad62c59_4_k_cu_5ac6d471_50214cuda3std3__45__cpo5beginE:
	.zero		1
	.type		_ZN39_INTERNAL_6ad62c59_4_k_cu_5ac6d471_50214cuda3std3__441_GLOBAL__N__6ad62c59_4_k_cu_5ac6d471_50216ignoreE,@object
	.size		_ZN39_INTERNAL_6ad62c59_4_k_cu_5ac6d471_50214cuda3std3__441_GLOBAL__N__6ad62c59_4_k_cu_5ac6d471_50216ignoreE,(_ZN39_INTERNAL_6ad62c59_4_k_cu_5ac6d471_50214cute7productE - _ZN39_INTERNAL_6ad62c59_4_k_cu_5ac6d471_50214cuda3std3__441_GLOBAL__N__6ad62c59_4_k_cu_5ac6d471_50216ignoreE)
_ZN39_INTERNAL_6ad62c59_4_k_cu_5ac6d471_50214cuda3std3__441_GLOBAL__N__6ad62c59_4_k_cu_5ac6d471_50216ignoreE:
	.zero		1
	.type		_ZN39_INTERNAL_6ad62c59_4_k_cu_5ac6d471_50214cute7productE,@object
	.size		_ZN39_INTERNAL_6ad62c59_4_k_cu_5ac6d471_50214cute7productE,(_ZN39_INTERNAL_6ad62c59_4_k_cu_5ac6d471_50214cuda3std3__45__cpo3endE - _ZN39_INTERNAL_6ad62c59_4_k_cu_5ac6d471_50214cute7productE)
_ZN39_INTERNAL_6ad62c59_4_k_cu_5ac6d471_50214cute7productE:
	.zero		1
	.type		_ZN39_INTERNAL_6ad62c59_4_k_cu_5ac6d471_50214cuda3std3__45__cpo3endE,@object
	.size		_ZN39_INTERNAL_6ad62c59_4_k_cu_5ac6d471_50214cuda3std3__45__cpo3endE,(_ZN39_INTERNAL_6ad62c59_4_k_cu_5ac6d471_50214cuda3std3__419piecewise_constructE - _ZN39_INTERNAL_6ad62c59_4_k_cu_5ac6d471_50214cuda3std3__45__cpo3endE)
_ZN39_INTERNAL_6ad62c59_4_k_cu_5ac6d471_50214cuda3std3__45__cpo3endE:
	.zero		1
	.type		_ZN39_INTERNAL_6ad62c59_4_k_cu_5ac6d471_50214cuda3std3__419piecewise_constructE,@object
	.size		_ZN39_INTERNAL_6ad62c59_4_k_cu_5ac6d471_50214cuda3std3__419piecewise_constructE,(_ZN39_INTERNAL_6ad62c59_4_k_cu_5ac6d471_50214cuda3std3__45__cpo4cendE - _ZN39_INTERNAL_6ad62c59_4_k_cu_5ac6d471_50214cuda3std3__419piecewise_constructE)
_ZN39_INTERNAL_6ad62c59_4_k_cu_5ac6d471_50214cuda3std3__419piecewise_constructE:
	.zero		1
	.type		_ZN39_INTERNAL_6ad62c59_4_k_cu_5ac6d471_50214cuda3std3__45__cpo4cendE,@object
	.size		_ZN39_INTERNAL_6ad62c59_4_k_cu_5ac6d471_50214cuda3std3__45__cpo4cendE,(_ZN39_INTERNAL_6ad62c59_4_k_cu_5ac6d471_50214cuda3std6ranges3__45__cpo4swapE - _ZN39_INTERNAL_6ad62c59_4_k_cu_5ac6d471_50214cuda3std3__45__cpo4cendE)
_ZN39_INTERNAL_6ad62c59_4_k_cu_5ac6d471_50214cuda3std3__45__cpo4cendE:
	.zero		1
	.type		_ZN39_INTERNAL_6ad62c59_4_k_cu_5ac6d471_50214cuda3std6ranges3__45__cpo4swapE,@object
	.size		_ZN39_INTERNAL_6ad62c59_4_k_cu_5ac6d471_50214cuda3std6ranges3__45__cpo4swapE,(.L_8 - _ZN39_INTERNAL_6ad62c59_4_k_cu_5ac6d471_50214cuda3std6ranges3__45__cpo4swapE)
_ZN39_INTERNAL_6ad62c59_4_k_cu_5ac6d471_50214cuda3std6ranges3__45__cpo4swapE:
	.zero		1
.L_8:


//--------------------- .nv.constant0._ZN7cutlass13device_kernelINS_4gemm6kernel13GemmUniversalIN4cute5tupleIJiiiiEEENS1_10collective13CollectiveMmaINS1_34MainloopSm90TmaGmmaWarpSpecializedILi5ENS5_IJNS4_1CILi1EEESB_SB_EEENS1_35KernelTmaWarpSpecializedCooperativeEEENS5_IJNSA_ILi128EEENSA_ILi64EEESF_EEEaNS5_IJlSB_lEEEaSI_NS4_8TiledMMAINS4_8MMA_AtomIJNS4_4SM904GMMA26MMA_64x64x32_S32S8S8_SS_TNEEEENS4_6LayoutINS5_IJNSA_ILi2EEESB_SB_EEENS5_IJSB_NSA_ILi0EEESS_EEEEENS5_IJNS4_10UnderscoreESV_SV_EEEEENS4_13SM90_TMA_LOADENS4_14ComposedLayoutINS4_7SwizzleILi3ELi4ELi3EEENS4_18smem_ptr_flag_bitsILi8EEENSP_INS5_IJNSA_ILi8EEESF_EEENS5_IJSF_SB_EEEEEEEvNS4_8identityESY_S18_vS19_EENS_8epilogue10collective6detail29Sm90TmaWarpSpecializedAdapterINS1C_15DefaultEpilogueIaSI_SI_NS1B_6thread17LinearCombinationIaLi1EiiLNS1G_9ScaleType4KindE0ELNS_15FloatRoundStyleE2EaEENS1_15EpilogueDefaultEEEEEvvEEEEvNT_6ParamsE --------------------------
	.section	.nv.constant0._ZN7cutlass13device_kernelINS_4gemm6kernel13GemmUniversalIN4cute5tupleIJiiiiEEENS1_10collective13CollectiveMmaINS1_34MainloopSm90TmaGmmaWarpSpecializedILi5ENS5_IJNS4_1CILi1EEESB_SB_EEENS1_35KernelTmaWarpSpecializedCooperativeEEENS5_IJNSA_ILi128EEENSA_ILi64EEESF_EEEaNS5_IJlSB_lEEEaSI_NS4_8TiledMMAINS4_8MMA_AtomIJNS4_4SM904GMMA26MMA_64x64x32_S32S8S8_SS_TNEEEENS4_6LayoutINS5_IJNSA_ILi2EEESB_SB_EEENS5_IJSB_NSA_ILi0EEESS_EEEEENS5_IJNS4_10UnderscoreESV_SV_EEEEENS4_13SM90_TMA_LOADENS4_14ComposedLayoutINS4_7SwizzleILi3ELi4ELi3EEENS4_18smem_ptr_flag_bitsILi8EEENSP_INS5_IJNSA_ILi8EEESF_EEENS5_IJSF_SB_EEEEEEEvNS4_8identityESY_S18_vS19_EENS_8epilogue10collective6detail29Sm90TmaWarpSpecializedAdapterINS1C_15DefaultEpilogueIaSI_SI_NS1B_6thread17LinearCombinationIaLi1EiiLNS1G_9ScaleType4KindE0ELNS_15FloatRoundStyleE2EaEENS1_15EpilogueDefaultEEEEEvvEEEEvNT_6ParamsE,"a",@progbits
	.sectionflags	@""
	.align	4
.nv.constant0._ZN7cutlass13device_kernelINS_4gemm6kernel13GemmUniversalIN4cute5tupleIJiiiiEEENS1_10collective13CollectiveMmaINS1_34MainloopSm90TmaGmmaWarpSpecializedILi5ENS5_IJNS4_1CILi1EEESB_SB_EEENS1_35KernelTmaWarpSpecializedCooperativeEEENS5_IJNSA_ILi128EEENSA_ILi64EEESF_EEEaNS5_IJlSB_lEEEaSI_NS4_8TiledMMAINS4_8MMA_AtomIJNS4_4SM904GMMA26MMA_64x64x32_S32S8S8_SS_TNEEEENS4_6LayoutINS5_IJNSA_ILi2EEESB_SB_EEENS5_IJSB_NSA_ILi0EEESS_EEEEENS5_IJNS4_10UnderscoreESV_SV_EEEEENS4_13SM90_TMA_LOADENS4_14ComposedLayoutINS4_7SwizzleILi3ELi4ELi3EEENS4_18smem_ptr_flag_bitsILi8EEENSP_INS5_IJNSA_ILi8EEESF_EEENS5_IJSF_SB_EEEEEEEvNS4_8identityESY_S18_vS19_EENS_8epilogue10collective6detail29Sm90TmaWarpSpecializedAdapterINS1C_15DefaultEpilogueIaSI_SI_NS1B_6thread17LinearCombinationIaLi1EiiLNS1G_9ScaleType4KindE0ELNS_15FloatRoundStyleE2EaEENS1_15EpilogueDefaultEEEEEvvEEEEvNT_6ParamsE:
	.zero		1664


//--------------------- SYMBOLS --------------------------

	.type		.nv.reservedSmem.offset0,@object
	.size		.nv.reservedSmem.offset0,0x4
	.type		__assertfail,@function
